//
// Generated by NVIDIA NVVM Compiler
//
// Compiler Build ID: CL-36424714
// Cuda compilation tools, release 13.0, V13.0.88
// Based on NVVM 20.0.0
//

.version 9.0
.target sm_100
.address_size 64

	// .globl	_Z13computeForcesPfS_S_S_S_S_S_iPb
.func  (.param .b64 func_retval0) __internal_accurate_pow
(
	.param .b64 __internal_accurate_pow_param_0,
	.param .b64 __internal_accurate_pow_param_1
)
;

.visible .entry _Z13computeForcesPfS_S_S_S_S_S_iPb(
	.param .u64 .ptr .align 1 _Z13computeForcesPfS_S_S_S_S_S_iPb_param_0,
	.param .u64 .ptr .align 1 _Z13computeForcesPfS_S_S_S_S_S_iPb_param_1,
	.param .u64 .ptr .align 1 _Z13computeForcesPfS_S_S_S_S_S_iPb_param_2,
	.param .u64 .ptr .align 1 _Z13computeForcesPfS_S_S_S_S_S_iPb_param_3,
	.param .u64 .ptr .align 1 _Z13computeForcesPfS_S_S_S_S_S_iPb_param_4,
	.param .u64 .ptr .align 1 _Z13computeForcesPfS_S_S_S_S_S_iPb_param_5,
	.param .u64 .ptr .align 1 _Z13computeForcesPfS_S_S_S_S_S_iPb_param_6,
	.param .u32 _Z13computeForcesPfS_S_S_S_S_S_iPb_param_7,
	.param .u64 .ptr .align 1 _Z13computeForcesPfS_S_S_S_S_S_iPb_param_8
)
{
	.reg .pred 	%p<7>;
	.reg .b16 	%rs<3>;
	.reg .b32 	%r<10>;
	.reg .b32 	%f<37>;
	.reg .b64 	%rd<39>;

	ld.param.u64 	%rd3, [_Z13computeForcesPfS_S_S_S_S_S_iPb_param_1];
	ld.param.u64 	%rd5, [_Z13computeForcesPfS_S_S_S_S_S_iPb_param_3];
	ld.param.u64 	%rd6, [_Z13computeForcesPfS_S_S_S_S_S_iPb_param_4];
	ld.param.u64 	%rd7, [_Z13computeForcesPfS_S_S_S_S_S_iPb_param_5];
	ld.param.u64 	%rd8, [_Z13computeForcesPfS_S_S_S_S_S_iPb_param_6];
	ld.param.u32 	%r4, [_Z13computeForcesPfS_S_S_S_S_S_iPb_param_7];
	ld.param.u64 	%rd9, [_Z13computeForcesPfS_S_S_S_S_S_iPb_param_8];
	cvta.to.global.u64 	%rd1, %rd9;
	mov.u32 	%r5, %ctaid.x;
	mov.u32 	%r6, %ntid.x;
	mov.u32 	%r7, %tid.x;
	mad.lo.s32 	%r1, %r5, %r6, %r7;
	mul.lo.s32 	%r8, %r4, %r4;
	setp.ge.s32 	%p1, %r1, %r8;
	@%p1 bra 	$L__BB0_5;
	div.s32 	%r2, %r1, %r4;
	mul.lo.s32 	%r9, %r2, %r4;
	sub.s32 	%r3, %r1, %r9;
	setp.lt.s32 	%p2, %r4, 0;
	setp.le.s32 	%p3, %r3, %r2;
	or.pred  	%p4, %p2, %p3;
	@%p4 bra 	$L__BB0_5;
	cvt.s64.s32 	%rd10, %r2;
	add.s64 	%rd11, %rd1, %rd10;
	ld.global.u8 	%rs1, [%rd11];
	setp.eq.s16 	%p5, %rs1, 0;
	@%p5 bra 	$L__BB0_5;
	cvt.s64.s32 	%rd12, %r3;
	add.s64 	%rd13, %rd1, %rd12;
	ld.global.u8 	%rs2, [%rd13];
	setp.eq.s16 	%p6, %rs2, 0;
	@%p6 bra 	$L__BB0_5;
	ld.param.u64 	%rd38, [_Z13computeForcesPfS_S_S_S_S_S_iPb_param_2];
	ld.param.u64 	%rd37, [_Z13computeForcesPfS_S_S_S_S_S_iPb_param_0];
	cvta.to.global.u64 	%rd14, %rd38;
	cvta.to.global.u64 	%rd15, %rd3;
	cvta.to.global.u64 	%rd16, %rd37;
	cvta.to.global.u64 	%rd17, %rd8;
	cvta.to.global.u64 	%rd18, %rd7;
	cvta.to.global.u64 	%rd19, %rd6;
	cvta.to.global.u64 	%rd20, %rd5;
	mul.wide.s32 	%rd21, %r3, 4;
	add.s64 	%rd22, %rd20, %rd21;
	ld.global.f32 	%f1, [%rd22];
	mul.wide.s32 	%rd23, %r2, 4;
	add.s64 	%rd24, %rd20, %rd23;
	ld.global.f32 	%f2, [%rd24];
	sub.f32 	%f3, %f1, %f2;
	add.s64 	%rd25, %rd19, %rd21;
	ld.global.f32 	%f4, [%rd25];
	add.s64 	%rd26, %rd19, %rd23;
	ld.global.f32 	%f5, [%rd26];
	sub.f32 	%f6, %f4, %f5;
	add.s64 	%rd27, %rd18, %rd21;
	ld.global.f32 	%f7, [%rd27];
	add.s64 	%rd28, %rd18, %rd23;
	ld.global.f32 	%f8, [%rd28];
	sub.f32 	%f9, %f7, %f8;
	mul.f32 	%f10, %f6, %f6;
	fma.rn.f32 	%f11, %f3, %f3, %f10;
	fma.rn.f32 	%f12, %f9, %f9, %f11;
	sqrt.rn.f32 	%f13, %f12;
	div.rn.f32 	%f14, %f3, %f13;
	add.s64 	%rd29, %rd17, %rd23;
	ld.global.f32 	%f15, [%rd29];
	mul.f32 	%f16, %f14, %f15;
	add.s64 	%rd30, %rd17, %rd21;
	ld.global.f32 	%f17, [%rd30];
	mul.f32 	%f18, %f16, %f17;
	div.rn.f32 	%f19, %f18, %f12;
	div.rn.f32 	%f20, %f6, %f13;
	mul.f32 	%f21, %f20, %f15;
	mul.f32 	%f22, %f17, %f21;
	div.rn.f32 	%f23, %f22, %f12;
	div.rn.f32 	%f24, %f9, %f13;
	mul.f32 	%f25, %f24, %f15;
	mul.f32 	%f26, %f25, %f17;
	div.rn.f32 	%f27, %f26, %f12;
	add.s64 	%rd31, %rd16, %rd23;
	atom.global.add.f32 	%f28, [%rd31], %f19;
	add.s64 	%rd32, %rd15, %rd23;
	atom.global.add.f32 	%f29, [%rd32], %f23;
	add.s64 	%rd33, %rd14, %rd23;
	atom.global.add.f32 	%f30, [%rd33], %f27;
	add.s64 	%rd34, %rd16, %rd21;
	neg.f32 	%f31, %f19;
	atom.global.add.f32 	%f32, [%rd34], %f31;
	add.s64 	%rd35, %rd15, %rd21;
	neg.f32 	%f33, %f23;
	atom.global.add.f32 	%f34, [%rd35], %f33;
	add.s64 	%rd36, %rd14, %rd21;
	neg.f32 	%f35, %f27;
	atom.global.add.f32 	%f36, [%rd36], %f35;
$L__BB0_5:
	ret;

}
	// .globl	_Z10moveSystemPfS_S_S_S_S_S_S_S_S_S_S_S_S_fffiPb
.visible .entry _Z10moveSystemPfS_S_S_S_S_S_S_S_S_S_S_S_S_fffiPb(
	.param .u64 .ptr .align 1 _Z10moveSystemPfS_S_S_S_S_S_S_S_S_S_S_S_S_fffiPb_param_0,
	.param .u64 .ptr .align 1 _Z10moveSystemPfS_S_S_S_S_S_S_S_S_S_S_S_S_fffiPb_param_1,
	.param .u64 .ptr .align 1 _Z10moveSystemPfS_S_S_S_S_S_S_S_S_S_S_S_S_fffiPb_param_2,
	.param .u64 .ptr .align 1 _Z10moveSystemPfS_S_S_S_S_S_S_S_S_S_S_S_S_fffiPb_param_3,
	.param .u64 .ptr .align 1 _Z10moveSystemPfS_S_S_S_S_S_S_S_S_S_S_S_S_fffiPb_param_4,
	.param .u64 .ptr .align 1 _Z10moveSystemPfS_S_S_S_S_S_S_S_S_S_S_S_S_fffiPb_param_5,
	.param .u64 .ptr .align 1 _Z10moveSystemPfS_S_S_S_S_S_S_S_S_S_S_S_S_fffiPb_param_6,
	.param .u64 .ptr .align 1 _Z10moveSystemPfS_S_S_S_S_S_S_S_S_S_S_S_S_fffiPb_param_7,
	.param .u64 .ptr .align 1 _Z10moveSystemPfS_S_S_S_S_S_S_S_S_S_S_S_S_fffiPb_param_8,
	.param .u64 .ptr .align 1 _Z10moveSystemPfS_S_S_S_S_S_S_S_S_S_S_S_S_fffiPb_param_9,
	.param .u64 .ptr .align 1 _Z10moveSystemPfS_S_S_S_S_S_S_S_S_S_S_S_S_fffiPb_param_10,
	.param .u64 .ptr .align 1 _Z10moveSystemPfS_S_S_S_S_S_S_S_S_S_S_S_S_fffiPb_param_11,
	.param .u64 .ptr .align 1 _Z10moveSystemPfS_S_S_S_S_S_S_S_S_S_S_S_S_fffiPb_param_12,
	.param .u64 .ptr .align 1 _Z10moveSystemPfS_S_S_S_S_S_S_S_S_S_S_S_S_fffiPb_param_13,
	.param .f32 _Z10moveSystemPfS_S_S_S_S_S_S_S_S_S_S_S_S_fffiPb_param_14,
	.param .f32 _Z10moveSystemPfS_S_S_S_S_S_S_S_S_S_S_S_S_fffiPb_param_15,
	.param .f32 _Z10moveSystemPfS_S_S_S_S_S_S_S_S_S_S_S_S_fffiPb_param_16,
	.param .u32 _Z10moveSystemPfS_S_S_S_S_S_S_S_S_S_S_S_S_fffiPb_param_17,
	.param .u64 .ptr .align 1 _Z10moveSystemPfS_S_S_S_S_S_S_S_S_S_S_S_S_fffiPb_param_18
)
{
	.reg .pred 	%p<16>;
	.reg .b16 	%rs<2>;
	.reg .b32 	%r<20>;
	.reg .b32 	%f<80>;
	.reg .b64 	%rd<50>;

	ld.param.u64 	%rd9, [_Z10moveSystemPfS_S_S_S_S_S_S_S_S_S_S_S_S_fffiPb_param_1];
	ld.param.u64 	%rd11, [_Z10moveSystemPfS_S_S_S_S_S_S_S_S_S_S_S_S_fffiPb_param_3];
	ld.param.u64 	%rd12, [_Z10moveSystemPfS_S_S_S_S_S_S_S_S_S_S_S_S_fffiPb_param_4];
	ld.param.u64 	%rd13, [_Z10moveSystemPfS_S_S_S_S_S_S_S_S_S_S_S_S_fffiPb_param_5];
	ld.param.u64 	%rd14, [_Z10moveSystemPfS_S_S_S_S_S_S_S_S_S_S_S_S_fffiPb_param_6];
	ld.param.u64 	%rd15, [_Z10moveSystemPfS_S_S_S_S_S_S_S_S_S_S_S_S_fffiPb_param_7];
	ld.param.u64 	%rd16, [_Z10moveSystemPfS_S_S_S_S_S_S_S_S_S_S_S_S_fffiPb_param_8];
	ld.param.u64 	%rd17, [_Z10moveSystemPfS_S_S_S_S_S_S_S_S_S_S_S_S_fffiPb_param_9];
	ld.param.u64 	%rd18, [_Z10moveSystemPfS_S_S_S_S_S_S_S_S_S_S_S_S_fffiPb_param_10];
	ld.param.u64 	%rd19, [_Z10moveSystemPfS_S_S_S_S_S_S_S_S_S_S_S_S_fffiPb_param_11];
	ld.param.u64 	%rd20, [_Z10moveSystemPfS_S_S_S_S_S_S_S_S_S_S_S_S_fffiPb_param_12];
	ld.param.u64 	%rd21, [_Z10moveSystemPfS_S_S_S_S_S_S_S_S_S_S_S_S_fffiPb_param_13];
	ld.param.f32 	%f15, [_Z10moveSystemPfS_S_S_S_S_S_S_S_S_S_S_S_S_fffiPb_param_14];
	ld.param.f32 	%f16, [_Z10moveSystemPfS_S_S_S_S_S_S_S_S_S_S_S_S_fffiPb_param_15];
	ld.param.f32 	%f17, [_Z10moveSystemPfS_S_S_S_S_S_S_S_S_S_S_S_S_fffiPb_param_16];
	ld.param.u32 	%r10, [_Z10moveSystemPfS_S_S_S_S_S_S_S_S_S_S_S_S_fffiPb_param_17];
	ld.param.u64 	%rd22, [_Z10moveSystemPfS_S_S_S_S_S_S_S_S_S_S_S_S_fffiPb_param_18];
	mov.u32 	%r11, %ctaid.x;
	mov.u32 	%r12, %ntid.x;
	mov.u32 	%r13, %tid.x;
	mad.lo.s32 	%r1, %r11, %r12, %r13;
	setp.ge.s32 	%p1, %r1, %r10;
	@%p1 bra 	$L__BB1_14;
	cvta.to.global.u64 	%rd23, %rd22;
	cvt.s64.s32 	%rd24, %r1;
	add.s64 	%rd25, %rd23, %rd24;
	ld.global.u8 	%rs1, [%rd25];
	setp.eq.s16 	%p2, %rs1, 0;
	@%p2 bra 	$L__BB1_14;
	ld.param.u64 	%rd49, [_Z10moveSystemPfS_S_S_S_S_S_S_S_S_S_S_S_S_fffiPb_param_2];
	ld.param.u64 	%rd48, [_Z10moveSystemPfS_S_S_S_S_S_S_S_S_S_S_S_S_fffiPb_param_0];
	cvta.to.global.u64 	%rd26, %rd48;
	mul.wide.s32 	%rd27, %r1, 4;
	add.s64 	%rd1, %rd26, %rd27;
	ld.global.f32 	%f18, [%rd1];
	cvta.to.global.u64 	%rd28, %rd21;
	add.s64 	%rd29, %rd28, %rd27;
	ld.global.f32 	%f19, [%rd29];
	div.rn.f32 	%f20, %f18, %f19;
	cvta.to.global.u64 	%rd30, %rd14;
	add.s64 	%rd31, %rd30, %rd27;
	ld.global.f32 	%f21, [%rd31];
	fma.rn.f32 	%f22, %f15, %f20, %f21;
	st.global.f32 	[%rd31], %f22;
	cvta.to.global.u64 	%rd32, %rd9;
	add.s64 	%rd2, %rd32, %rd27;
	ld.global.f32 	%f23, [%rd2];
	ld.global.f32 	%f24, [%rd29];
	div.rn.f32 	%f25, %f23, %f24;
	cvta.to.global.u64 	%rd33, %rd15;
	add.s64 	%rd34, %rd33, %rd27;
	ld.global.f32 	%f26, [%rd34];
	fma.rn.f32 	%f27, %f15, %f25, %f26;
	st.global.f32 	[%rd34], %f27;
	cvta.to.global.u64 	%rd35, %rd49;
	add.s64 	%rd3, %rd35, %rd27;
	ld.global.f32 	%f28, [%rd3];
	ld.global.f32 	%f29, [%rd29];
	div.rn.f32 	%f30, %f28, %f29;
	cvta.to.global.u64 	%rd36, %rd16;
	add.s64 	%rd37, %rd36, %rd27;
	ld.global.f32 	%f31, [%rd37];
	fma.rn.f32 	%f32, %f15, %f30, %f31;
	st.global.f32 	[%rd37], %f32;
	ld.global.f32 	%f33, [%rd31];
	cvta.to.global.u64 	%rd38, %rd11;
	add.s64 	%rd4, %rd38, %rd27;
	ld.global.f32 	%f34, [%rd4];
	fma.rn.f32 	%f35, %f16, %f33, %f34;
	st.global.f32 	[%rd4], %f35;
	ld.global.f32 	%f36, [%rd34];
	cvta.to.global.u64 	%rd39, %rd12;
	add.s64 	%rd5, %rd39, %rd27;
	ld.global.f32 	%f37, [%rd5];
	fma.rn.f32 	%f38, %f16, %f36, %f37;
	st.global.f32 	[%rd5], %f38;
	ld.global.f32 	%f39, [%rd37];
	cvta.to.global.u64 	%rd40, %rd13;
	add.s64 	%rd6, %rd40, %rd27;
	ld.global.f32 	%f40, [%rd6];
	fma.rn.f32 	%f41, %f16, %f39, %f40;
	st.global.f32 	[%rd6], %f41;
	cvta.to.global.u64 	%rd41, %rd17;
	add.s64 	%rd7, %rd41, %rd27;
	ld.global.f32 	%f42, [%rd7];
	cvta.to.global.u64 	%rd42, %rd18;
	add.s64 	%rd43, %rd42, %rd27;
	ld.global.f32 	%f43, [%rd43];
	cvta.to.global.u64 	%rd44, %rd19;
	add.s64 	%rd45, %rd44, %rd27;
	ld.global.f32 	%f44, [%rd45];
	mul.f32 	%f45, %f44, %f44;
	fma.rn.f32 	%f46, %f43, %f43, %f45;
	cvta.to.global.u64 	%rd46, %rd20;
	add.s64 	%rd47, %rd46, %rd27;
	ld.global.f32 	%f47, [%rd47];
	fma.rn.f32 	%f48, %f47, %f47, %f46;
	sqrt.rn.f32 	%f49, %f48;
	fma.rn.f32 	%f1, %f17, %f49, %f42;
	abs.f32 	%f79, %f1;
	setp.lt.f32 	%p3, %f79, 0f40C90FDB;
	@%p3 bra 	$L__BB1_13;
	setp.gtu.f32 	%p4, %f79, 0f4C490FDB;
	@%p4 bra 	$L__BB1_10;
	mov.f32 	%f50, 0f40C90FDB;
	div.approx.f32 	%f51, %f79, %f50;
	cvt.rzi.f32.f32 	%f77, %f51;
	fma.rn.f32 	%f4, %f77, 0fC0C90FDB, %f79;
	mov.b32 	%r2, %f4;
	setp.lt.u32 	%p5, %r2, 1086918619;
	@%p5 bra 	$L__BB1_9;
	setp.lt.u32 	%p6, %r2, -2147483647;
	@%p6 bra 	$L__BB1_7;
	add.f32 	%f55, %f77, 0fBF800000;
	setp.lt.f32 	%p9, %f4, 0fC0C90FDB;
	add.f32 	%f56, %f55, 0fBF800000;
	selp.f32 	%f77, %f56, %f55, %p9;
	bra.uni 	$L__BB1_9;
$L__BB1_7:
	add.f32 	%f77, %f77, 0f3F800000;
	setp.ltu.f32 	%p7, %f4, 0f41490FDB;
	@%p7 bra 	$L__BB1_9;
	add.f32 	%f52, %f77, 0f3F800000;
	fma.rn.f32 	%f53, 0f40C90FDB, 0fC0400000, %f4;
	setp.ge.f32 	%p8, %f53, 0f00000000;
	add.f32 	%f54, %f52, 0f3F800000;
	selp.f32 	%f77, %f54, %f52, %p8;
$L__BB1_9:
	fma.rn.f32 	%f79, %f77, 0fC0C90FDB, %f79;
	bra.uni 	$L__BB1_13;
$L__BB1_10:
	mov.b32 	%r3, %f79;
	and.b32  	%r14, %r3, 8388607;
	or.b32  	%r18, %r14, 1065353216;
	mov.b32 	%f78, %r18;
	and.b32  	%r15, %r3, -8388608;
	add.s32 	%r19, %r15, -1082130432;
	setp.eq.s32 	%p10, %r19, 0;
	@%p10 bra 	$L__BB1_12;
$L__BB1_11:
	min.u32 	%r16, %r19, 192937984;
	add.s32 	%r17, %r18, %r16;
	mov.b32 	%f57, %r17;
	mul.f32 	%f58, %f57, 0f3F22F983;
	fma.rn.f32 	%f59, %f58, 0fBFC90FDB, %f57;
	fma.rn.f32 	%f60, %f59, 0f3F22F983, %f58;
	fma.rn.f32 	%f61, %f60, 0fBFC90FDB, %f57;
	mov.f32 	%f62, 0f3F22F983;
	fma.rz.f32 	%f63, %f61, %f62, %f60;
	cvt.rzi.f32.f32 	%f64, %f63;
	fma.rn.f32 	%f78, %f64, 0fBFC90FDB, %f57;
	sub.s32 	%r19, %r19, %r16;
	mov.b32 	%r18, %f78;
	setp.ne.s32 	%p11, %r19, 0;
	setp.ne.s32 	%p12, %r18, 0;
	and.pred  	%p13, %p11, %p12;
	@%p13 bra 	$L__BB1_11;
$L__BB1_12:
	setp.gt.u32 	%p14, %r3, 2139095039;
	selp.f32 	%f66, 0f7FFFFFFF, 0f4C000000, %p14;
	mul.f32 	%f67, %f78, 0f34000000;
	mul.f32 	%f79, %f66, %f67;
$L__BB1_13:
	abs.f32 	%f68, %f79;
	setp.nan.f32 	%p15, %f68, %f68;
	copysign.f32 	%f69, %f1, %f79;
	selp.f32 	%f70, %f79, %f69, %p15;
	st.global.f32 	[%rd7], %f70;
	ld.global.f32 	%f71, [%rd4];
	mul.f32 	%f72, %f71, 0f00000000;
	st.global.f32 	[%rd1], %f72;
	ld.global.f32 	%f73, [%rd5];
	mul.f32 	%f74, %f73, 0f00000000;
	st.global.f32 	[%rd2], %f74;
	ld.global.f32 	%f75, [%rd6];
	mul.f32 	%f76, %f75, 0f00000000;
	st.global.f32 	[%rd3], %f76;
$L__BB1_14:
	ret;

}
	// .globl	_Z17computeCollisionsPfS_S_S_S_S_S_S_S_S_S_S_S_S_S_S_S_iPb
.visible .entry _Z17computeCollisionsPfS_S_S_S_S_S_S_S_S_S_S_S_S_S_S_S_iPb(
	.param .u64 .ptr .align 1 _Z17computeCollisionsPfS_S_S_S_S_S_S_S_S_S_S_S_S_S_S_S_iPb_param_0,
	.param .u64 .ptr .align 1 _Z17computeCollisionsPfS_S_S_S_S_S_S_S_S_S_S_S_S_S_S_S_iPb_param_1,
	.param .u64 .ptr .align 1 _Z17computeCollisionsPfS_S_S_S_S_S_S_S_S_S_S_S_S_S_S_S_iPb_param_2,
	.param .u64 .ptr .align 1 _Z17computeCollisionsPfS_S_S_S_S_S_S_S_S_S_S_S_S_S_S_S_iPb_param_3,
	.param .u64 .ptr .align 1 _Z17computeCollisionsPfS_S_S_S_S_S_S_S_S_S_S_S_S_S_S_S_iPb_param_4,
	.param .u64 .ptr .align 1 _Z17computeCollisionsPfS_S_S_S_S_S_S_S_S_S_S_S_S_S_S_S_iPb_param_5,
	.param .u64 .ptr .align 1 _Z17computeCollisionsPfS_S_S_S_S_S_S_S_S_S_S_S_S_S_S_S_iPb_param_6,
	.param .u64 .ptr .align 1 _Z17computeCollisionsPfS_S_S_S_S_S_S_S_S_S_S_S_S_S_S_S_iPb_param_7,
	.param .u64 .ptr .align 1 _Z17computeCollisionsPfS_S_S_S_S_S_S_S_S_S_S_S_S_S_S_S_iPb_param_8,
	.param .u64 .ptr .align 1 _Z17computeCollisionsPfS_S_S_S_S_S_S_S_S_S_S_S_S_S_S_S_iPb_param_9,
	.param .u64 .ptr .align 1 _Z17computeCollisionsPfS_S_S_S_S_S_S_S_S_S_S_S_S_S_S_S_iPb_param_10,
	.param .u64 .ptr .align 1 _Z17computeCollisionsPfS_S_S_S_S_S_S_S_S_S_S_S_S_S_S_S_iPb_param_11,
	.param .u64 .ptr .align 1 _Z17computeCollisionsPfS_S_S_S_S_S_S_S_S_S_S_S_S_S_S_S_iPb_param_12,
	.param .u64 .ptr .align 1 _Z17computeCollisionsPfS_S_S_S_S_S_S_S_S_S_S_S_S_S_S_S_iPb_param_13,
	.param .u64 .ptr .align 1 _Z17computeCollisionsPfS_S_S_S_S_S_S_S_S_S_S_S_S_S_S_S_iPb_param_14,
	.param .u64 .ptr .align 1 _Z17computeCollisionsPfS_S_S_S_S_S_S_S_S_S_S_S_S_S_S_S_iPb_param_15,
	.param .u64 .ptr .align 1 _Z17computeCollisionsPfS_S_S_S_S_S_S_S_S_S_S_S_S_S_S_S_iPb_param_16,
	.param .u32 _Z17computeCollisionsPfS_S_S_S_S_S_S_S_S_S_S_S_S_S_S_S_iPb_param_17,
	.param .u64 .ptr .align 1 _Z17computeCollisionsPfS_S_S_S_S_S_S_S_S_S_S_S_S_S_S_S_iPb_param_18
)
{
	.reg .pred 	%p<128>;
	.reg .b16 	%rs<4>;
	.reg .b32 	%r<156>;
	.reg .b32 	%f<213>;
	.reg .b64 	%rd<96>;
	.reg .b64 	%fd<214>;

	ld.param.u64 	%rd25, [_Z17computeCollisionsPfS_S_S_S_S_S_S_S_S_S_S_S_S_S_S_S_iPb_param_0];
	ld.param.u64 	%rd26, [_Z17computeCollisionsPfS_S_S_S_S_S_S_S_S_S_S_S_S_S_S_S_iPb_param_1];
	ld.param.u64 	%rd27, [_Z17computeCollisionsPfS_S_S_S_S_S_S_S_S_S_S_S_S_S_S_S_iPb_param_2];
	ld.param.u64 	%rd38, [_Z17computeCollisionsPfS_S_S_S_S_S_S_S_S_S_S_S_S_S_S_S_iPb_param_6];
	ld.param.u64 	%rd39, [_Z17computeCollisionsPfS_S_S_S_S_S_S_S_S_S_S_S_S_S_S_S_iPb_param_7];
	ld.param.u64 	%rd40, [_Z17computeCollisionsPfS_S_S_S_S_S_S_S_S_S_S_S_S_S_S_S_iPb_param_8];
	ld.param.u64 	%rd32, [_Z17computeCollisionsPfS_S_S_S_S_S_S_S_S_S_S_S_S_S_S_S_iPb_param_10];
	ld.param.u64 	%rd33, [_Z17computeCollisionsPfS_S_S_S_S_S_S_S_S_S_S_S_S_S_S_S_iPb_param_11];
	ld.param.u64 	%rd35, [_Z17computeCollisionsPfS_S_S_S_S_S_S_S_S_S_S_S_S_S_S_S_iPb_param_13];
	ld.param.u64 	%rd41, [_Z17computeCollisionsPfS_S_S_S_S_S_S_S_S_S_S_S_S_S_S_S_iPb_param_15];
	ld.param.u64 	%rd37, [_Z17computeCollisionsPfS_S_S_S_S_S_S_S_S_S_S_S_S_S_S_S_iPb_param_16];
	ld.param.u32 	%r15, [_Z17computeCollisionsPfS_S_S_S_S_S_S_S_S_S_S_S_S_S_S_S_iPb_param_17];
	ld.param.u64 	%rd42, [_Z17computeCollisionsPfS_S_S_S_S_S_S_S_S_S_S_S_S_S_S_S_iPb_param_18];
	cvta.to.global.u64 	%rd1, %rd40;
	cvta.to.global.u64 	%rd2, %rd39;
	cvta.to.global.u64 	%rd3, %rd38;
	cvta.to.global.u64 	%rd4, %rd41;
	cvta.to.global.u64 	%rd5, %rd42;
	mov.u32 	%r16, %ctaid.x;
	mov.u32 	%r17, %ntid.x;
	mov.u32 	%r18, %tid.x;
	mad.lo.s32 	%r1, %r16, %r17, %r18;
	mul.lo.s32 	%r19, %r15, %r15;
	setp.ge.s32 	%p1, %r1, %r19;
	@%p1 bra 	$L__BB2_71;
	div.s32 	%r2, %r1, %r15;
	mul.lo.s32 	%r20, %r2, %r15;
	sub.s32 	%r3, %r1, %r20;
	setp.lt.s32 	%p2, %r15, 0;
	setp.le.s32 	%p3, %r3, %r2;
	or.pred  	%p4, %p2, %p3;
	@%p4 bra 	$L__BB2_71;
	cvt.s64.s32 	%rd43, %r2;
	add.s64 	%rd44, %rd5, %rd43;
	ld.global.u8 	%rs1, [%rd44];
	setp.eq.s16 	%p5, %rs1, 0;
	@%p5 bra 	$L__BB2_71;
	cvt.s64.s32 	%rd45, %r3;
	add.s64 	%rd6, %rd5, %rd45;
	ld.global.u8 	%rs2, [%rd6];
	setp.eq.s16 	%p6, %rs2, 0;
	@%p6 bra 	$L__BB2_71;
	cvta.to.global.u64 	%rd46, %rd37;
	cvta.to.global.u64 	%rd47, %rd27;
	cvta.to.global.u64 	%rd48, %rd26;
	cvta.to.global.u64 	%rd49, %rd25;
	mul.wide.s32 	%rd50, %r2, 4;
	add.s64 	%rd7, %rd49, %rd50;
	ld.global.f32 	%f1, [%rd7];
	mul.wide.s32 	%rd51, %r3, 4;
	add.s64 	%rd52, %rd49, %rd51;
	ld.global.f32 	%f2, [%rd52];
	sub.f32 	%f3, %f1, %f2;
	add.s64 	%rd8, %rd48, %rd50;
	ld.global.f32 	%f32, [%rd8];
	add.s64 	%rd9, %rd48, %rd51;
	ld.global.f32 	%f33, [%rd9];
	sub.f32 	%f4, %f32, %f33;
	add.s64 	%rd10, %rd47, %rd50;
	ld.global.f32 	%f34, [%rd10];
	add.s64 	%rd11, %rd47, %rd51;
	ld.global.f32 	%f35, [%rd11];
	sub.f32 	%f5, %f34, %f35;
	mul.f32 	%f36, %f4, %f4;
	fma.rn.f32 	%f37, %f3, %f3, %f36;
	fma.rn.f32 	%f38, %f5, %f5, %f37;
	sqrt.rn.f32 	%f39, %f38;
	div.rn.f32 	%f6, %f3, %f39;
	div.rn.f32 	%f7, %f4, %f39;
	div.rn.f32 	%f8, %f5, %f39;
	add.s64 	%rd12, %rd46, %rd50;
	ld.global.f32 	%f9, [%rd12];
	add.s64 	%rd13, %rd46, %rd51;
	ld.global.f32 	%f40, [%rd13];
	add.f32 	%f10, %f9, %f40;
	setp.gtu.f32 	%p7, %f39, %f10;
	@%p7 bra 	$L__BB2_71;
	ld.param.u64 	%rd92, [_Z17computeCollisionsPfS_S_S_S_S_S_S_S_S_S_S_S_S_S_S_S_iPb_param_5];
	ld.param.u64 	%rd91, [_Z17computeCollisionsPfS_S_S_S_S_S_S_S_S_S_S_S_S_S_S_S_iPb_param_4];
	ld.param.u64 	%rd90, [_Z17computeCollisionsPfS_S_S_S_S_S_S_S_S_S_S_S_S_S_S_S_iPb_param_3];
	cvta.to.global.u64 	%rd53, %rd92;
	cvta.to.global.u64 	%rd54, %rd91;
	cvta.to.global.u64 	%rd55, %rd90;
	mul.f32 	%f11, %f6, %f9;
	mul.f32 	%f12, %f7, %f9;
	mul.f32 	%f13, %f8, %f9;
	mul.wide.s32 	%rd56, %r2, 4;
	add.s64 	%rd14, %rd55, %rd56;
	ld.global.f32 	%f41, [%rd14];
	mul.wide.s32 	%rd57, %r3, 4;
	add.s64 	%rd15, %rd55, %rd57;
	ld.global.f32 	%f42, [%rd15];
	sub.f32 	%f14, %f41, %f42;
	add.s64 	%rd16, %rd54, %rd56;
	ld.global.f32 	%f43, [%rd16];
	add.s64 	%rd17, %rd54, %rd57;
	ld.global.f32 	%f44, [%rd17];
	sub.f32 	%f15, %f43, %f44;
	add.s64 	%rd18, %rd53, %rd56;
	ld.global.f32 	%f45, [%rd18];
	add.s64 	%rd19, %rd53, %rd57;
	ld.global.f32 	%f46, [%rd19];
	sub.f32 	%f16, %f45, %f46;
	mul.f32 	%f47, %f7, %f15;
	fma.rn.f32 	%f48, %f6, %f14, %f47;
	fma.rn.f32 	%f17, %f8, %f16, %f48;
	abs.f32 	%f49, %f17;
	cvt.f64.f32 	%fd74, %f49;
	setp.leu.f64 	%p8, %fd74, 0d3FC999999999999A;
	@%p8 bra 	$L__BB2_7;
	ld.param.u64 	%rd95, [_Z17computeCollisionsPfS_S_S_S_S_S_S_S_S_S_S_S_S_S_S_S_iPb_param_14];
	ld.param.u64 	%rd94, [_Z17computeCollisionsPfS_S_S_S_S_S_S_S_S_S_S_S_S_S_S_S_iPb_param_12];
	ld.param.u64 	%rd93, [_Z17computeCollisionsPfS_S_S_S_S_S_S_S_S_S_S_S_S_S_S_S_iPb_param_9];
	cvta.to.global.u64 	%rd69, %rd35;
	cvta.to.global.u64 	%rd70, %rd94;
	cvta.to.global.u64 	%rd71, %rd33;
	cvta.to.global.u64 	%rd72, %rd32;
	cvta.to.global.u64 	%rd73, %rd93;
	cvt.f64.f32 	%fd175, %f6;
	mul.f64 	%fd176, %fd175, 0d3FF00068DB8BAC71;
	cvt.f64.f32 	%fd177, %f10;
	mul.f64 	%fd178, %fd176, %fd177;
	cvt.f64.f32 	%fd179, %f3;
	sub.f64 	%fd180, %fd178, %fd179;
	cvt.rn.f32.f64 	%f139, %fd180;
	cvt.f64.f32 	%fd181, %f7;
	mul.f64 	%fd182, %fd181, 0d3FF00068DB8BAC71;
	mul.f64 	%fd183, %fd182, %fd177;
	cvt.f64.f32 	%fd184, %f4;
	sub.f64 	%fd185, %fd183, %fd184;
	cvt.rn.f32.f64 	%f140, %fd185;
	cvt.f64.f32 	%fd186, %f8;
	mul.f64 	%fd187, %fd186, 0d3FF00068DB8BAC71;
	mul.f64 	%fd188, %fd187, %fd177;
	cvt.f64.f32 	%fd189, %f5;
	sub.f64 	%fd190, %fd188, %fd189;
	cvt.rn.f32.f64 	%f141, %fd190;
	add.s64 	%rd75, %rd73, %rd56;
	add.s64 	%rd76, %rd4, %rd56;
	ld.global.f32 	%f142, [%rd76];
	mul.f32 	%f143, %f142, %f139;
	add.s64 	%rd78, %rd4, %rd57;
	ld.global.f32 	%f144, [%rd78];
	add.f32 	%f145, %f142, %f144;
	div.rn.f32 	%f146, %f143, %f145;
	atom.global.add.f32 	%f147, [%rd75], %f146;
	add.s64 	%rd79, %rd72, %rd56;
	ld.global.f32 	%f148, [%rd76];
	mul.f32 	%f149, %f148, %f140;
	ld.global.f32 	%f150, [%rd78];
	add.f32 	%f151, %f148, %f150;
	div.rn.f32 	%f152, %f149, %f151;
	atom.global.add.f32 	%f153, [%rd79], %f152;
	add.s64 	%rd80, %rd71, %rd56;
	ld.global.f32 	%f154, [%rd76];
	mul.f32 	%f155, %f154, %f141;
	ld.global.f32 	%f156, [%rd78];
	add.f32 	%f157, %f154, %f156;
	div.rn.f32 	%f158, %f155, %f157;
	atom.global.add.f32 	%f159, [%rd80], %f158;
	add.s64 	%rd81, %rd73, %rd57;
	neg.f32 	%f160, %f139;
	ld.global.f32 	%f161, [%rd78];
	mul.f32 	%f162, %f161, %f160;
	ld.global.f32 	%f163, [%rd76];
	add.f32 	%f164, %f161, %f163;
	div.rn.f32 	%f165, %f162, %f164;
	atom.global.add.f32 	%f166, [%rd81], %f165;
	add.s64 	%rd82, %rd72, %rd57;
	neg.f32 	%f167, %f140;
	ld.global.f32 	%f168, [%rd78];
	mul.f32 	%f169, %f168, %f167;
	ld.global.f32 	%f170, [%rd76];
	add.f32 	%f171, %f168, %f170;
	div.rn.f32 	%f172, %f169, %f171;
	atom.global.add.f32 	%f173, [%rd82], %f172;
	add.s64 	%rd83, %rd71, %rd57;
	neg.f32 	%f174, %f141;
	ld.global.f32 	%f175, [%rd78];
	mul.f32 	%f176, %f175, %f174;
	ld.global.f32 	%f177, [%rd76];
	add.f32 	%f178, %f175, %f177;
	div.rn.f32 	%f179, %f176, %f178;
	atom.global.add.f32 	%f180, [%rd83], %f179;
	ld.global.f32 	%f181, [%rd76];
	rcp.rn.f32 	%f182, %f181;
	ld.global.f32 	%f183, [%rd78];
	rcp.rn.f32 	%f184, %f183;
	add.f32 	%f185, %f182, %f184;
	cvt.f64.f32 	%fd191, %f185;
	mov.f64 	%fd192, 0d3FF3333333333333;
	div.rn.f64 	%fd193, %fd192, %fd191;
	cvt.f64.f32 	%fd194, %f17;
	mul.f64 	%fd195, %fd193, %fd194;
	cvt.rn.f32.f64 	%f186, %fd195;
	add.s64 	%rd84, %rd70, %rd56;
	neg.f32 	%f187, %f6;
	div.rn.f32 	%f188, %f186, %f181;
	mul.f32 	%f189, %f188, %f187;
	atom.global.add.f32 	%f190, [%rd84], %f189;
	add.s64 	%rd85, %rd69, %rd56;
	neg.f32 	%f191, %f7;
	ld.global.f32 	%f192, [%rd76];
	div.rn.f32 	%f193, %f186, %f192;
	mul.f32 	%f194, %f193, %f191;
	atom.global.add.f32 	%f195, [%rd85], %f194;
	cvta.to.global.u64 	%rd86, %rd95;
	add.s64 	%rd87, %rd86, %rd56;
	neg.f32 	%f196, %f8;
	ld.global.f32 	%f197, [%rd76];
	div.rn.f32 	%f198, %f186, %f197;
	mul.f32 	%f199, %f198, %f196;
	atom.global.add.f32 	%f200, [%rd87], %f199;
	add.s64 	%rd88, %rd70, %rd57;
	ld.global.f32 	%f201, [%rd78];
	div.rn.f32 	%f202, %f186, %f201;
	mul.f32 	%f203, %f6, %f202;
	atom.global.add.f32 	%f204, [%rd88], %f203;
	add.s64 	%rd89, %rd69, %rd57;
	ld.global.f32 	%f205, [%rd78];
	div.rn.f32 	%f206, %f186, %f205;
	mul.f32 	%f207, %f7, %f206;
	atom.global.add.f32 	%f208, [%rd89], %f207;
	ld.global.f32 	%f209, [%rd76];
	div.rn.f32 	%f210, %f186, %f209;
	mul.f32 	%f211, %f210, %f196;
	atom.global.add.f32 	%f212, [%rd87], %f211;
	bra.uni 	$L__BB2_71;
$L__BB2_7:
	mul.wide.s32 	%rd58, %r2, 4;
	add.s64 	%rd20, %rd4, %rd58;
	ld.global.f32 	%f50, [%rd20];
	mul.wide.s32 	%rd59, %r3, 4;
	add.s64 	%rd21, %rd4, %rd59;
	ld.global.f32 	%f51, [%rd21];
	mul.f32 	%f52, %f2, %f51;
	fma.rn.f32 	%f53, %f1, %f50, %f52;
	add.f32 	%f54, %f51, %f50;
	div.rn.f32 	%f55, %f53, %f54;
	st.global.f32 	[%rd7], %f55;
	ld.global.f32 	%f56, [%rd8];
	ld.global.f32 	%f57, [%rd20];
	ld.global.f32 	%f58, [%rd9];
	ld.global.f32 	%f59, [%rd21];
	mul.f32 	%f60, %f58, %f59;
	fma.rn.f32 	%f61, %f56, %f57, %f60;
	add.f32 	%f62, %f57, %f59;
	div.rn.f32 	%f63, %f61, %f62;
	st.global.f32 	[%rd8], %f63;
	ld.global.f32 	%f64, [%rd10];
	ld.global.f32 	%f65, [%rd20];
	ld.global.f32 	%f66, [%rd11];
	ld.global.f32 	%f67, [%rd21];
	mul.f32 	%f68, %f66, %f67;
	fma.rn.f32 	%f69, %f64, %f65, %f68;
	add.f32 	%f70, %f65, %f67;
	div.rn.f32 	%f71, %f69, %f70;
	st.global.f32 	[%rd10], %f71;
	ld.global.f32 	%f72, [%rd14];
	ld.global.f32 	%f73, [%rd20];
	ld.global.f32 	%f74, [%rd15];
	ld.global.f32 	%f75, [%rd21];
	mul.f32 	%f76, %f74, %f75;
	fma.rn.f32 	%f77, %f72, %f73, %f76;
	add.f32 	%f78, %f73, %f75;
	div.rn.f32 	%f79, %f77, %f78;
	st.global.f32 	[%rd14], %f79;
	ld.global.f32 	%f80, [%rd16];
	ld.global.f32 	%f81, [%rd20];
	ld.global.f32 	%f82, [%rd17];
	ld.global.f32 	%f83, [%rd21];
	mul.f32 	%f84, %f82, %f83;
	fma.rn.f32 	%f85, %f80, %f81, %f84;
	add.f32 	%f86, %f81, %f83;
	div.rn.f32 	%f87, %f85, %f86;
	st.global.f32 	[%rd16], %f87;
	ld.global.f32 	%f88, [%rd18];
	ld.global.f32 	%f89, [%rd20];
	ld.global.f32 	%f90, [%rd19];
	ld.global.f32 	%f91, [%rd21];
	mul.f32 	%f92, %f90, %f91;
	fma.rn.f32 	%f93, %f88, %f89, %f92;
	add.f32 	%f94, %f89, %f91;
	div.rn.f32 	%f95, %f93, %f94;
	st.global.f32 	[%rd18], %f95;
	ld.global.f32 	%f18, [%rd12];
	cvt.f64.f32 	%fd1, %f18;
	{
	.reg .b32 %temp; 
	mov.b64 	{%temp, %r4}, %fd1;
	}
	mov.f64 	%fd75, 0d4008000000000000;
	{
	.reg .b32 %temp; 
	mov.b64 	{%temp, %r21}, %fd75;
	}
	and.b32  	%r6, %r21, 2146435072;
	setp.eq.s32 	%p9, %r6, 1073741824;
	abs.f64 	%fd2, %fd1;
	{ // callseq 0, 0
	.param .b64 param0;
	st.param.f64 	[param0], %fd2;
	.param .b64 param1;
	st.param.f64 	[param1], 0d4008000000000000;
	.param .b64 retval0;
	call.uni (retval0), 
	__internal_accurate_pow, 
	(
	param0, 
	param1
	);
	ld.param.f64 	%fd76, [retval0];
	} // callseq 0
	setp.lt.s32 	%p10, %r4, 0;
	neg.f64 	%fd78, %fd76;
	selp.f64 	%fd79, %fd78, %fd76, %p9;
	selp.f64 	%fd197, %fd79, %fd76, %p10;
	setp.neu.f32 	%p11, %f18, 0f00000000;
	@%p11 bra 	$L__BB2_9;
	setp.eq.s32 	%p12, %r6, 1073741824;
	selp.b32 	%r22, %r4, 0, %p12;
	setp.lt.s32 	%p13, %r21, 0;
	or.b32  	%r23, %r22, 2146435072;
	selp.b32 	%r24, %r23, %r22, %p13;
	mov.b32 	%r25, 0;
	mov.b64 	%fd197, {%r25, %r24};
$L__BB2_9:
	add.f64 	%fd80, %fd1, 0d4008000000000000;
	{
	.reg .b32 %temp; 
	mov.b64 	{%temp, %r26}, %fd80;
	}
	and.b32  	%r27, %r26, 2146435072;
	setp.ne.s32 	%p14, %r27, 2146435072;
	@%p14 bra 	$L__BB2_14;
	setp.num.f32 	%p15, %f18, %f18;
	@%p15 bra 	$L__BB2_12;
	mov.f64 	%fd81, 0d4008000000000000;
	add.rn.f64 	%fd197, %fd1, %fd81;
	bra.uni 	$L__BB2_14;
$L__BB2_12:
	setp.neu.f64 	%p16, %fd2, 0d7FF0000000000000;
	@%p16 bra 	$L__BB2_14;
	setp.lt.s32 	%p17, %r4, 0;
	setp.eq.s32 	%p18, %r6, 1073741824;
	setp.lt.s32 	%p19, %r21, 0;
	selp.b32 	%r29, 0, 2146435072, %p19;
	and.b32  	%r30, %r21, 2147483647;
	setp.ne.s32 	%p20, %r30, 1071644672;
	or.b32  	%r31, %r29, -2147483648;
	selp.b32 	%r32, %r31, %r29, %p20;
	selp.b32 	%r33, %r32, %r29, %p18;
	selp.b32 	%r34, %r33, %r29, %p17;
	mov.b32 	%r35, 0;
	mov.b64 	%fd197, {%r35, %r34};
$L__BB2_14:
	setp.eq.s32 	%p21, %r6, 1073741824;
	ld.global.f32 	%f19, [%rd13];
	cvt.f64.f32 	%fd9, %f19;
	{
	.reg .b32 %temp; 
	mov.b64 	{%temp, %r7}, %fd9;
	}
	abs.f64 	%fd10, %fd9;
	{ // callseq 1, 0
	.param .b64 param0;
	st.param.f64 	[param0], %fd10;
	.param .b64 param1;
	st.param.f64 	[param1], 0d4008000000000000;
	.param .b64 retval0;
	call.uni (retval0), 
	__internal_accurate_pow, 
	(
	param0, 
	param1
	);
	ld.param.f64 	%fd82, [retval0];
	} // callseq 1
	setp.lt.s32 	%p22, %r7, 0;
	neg.f64 	%fd84, %fd82;
	selp.f64 	%fd85, %fd84, %fd82, %p21;
	selp.f64 	%fd199, %fd85, %fd82, %p22;
	setp.neu.f32 	%p23, %f19, 0f00000000;
	@%p23 bra 	$L__BB2_16;
	selp.b32 	%r37, %r7, 0, %p21;
	setp.lt.s32 	%p25, %r21, 0;
	or.b32  	%r38, %r37, 2146435072;
	selp.b32 	%r39, %r38, %r37, %p25;
	mov.b32 	%r40, 0;
	mov.b64 	%fd199, {%r40, %r39};
$L__BB2_16:
	add.f64 	%fd86, %fd9, 0d4008000000000000;
	{
	.reg .b32 %temp; 
	mov.b64 	{%temp, %r41}, %fd86;
	}
	and.b32  	%r42, %r41, 2146435072;
	setp.ne.s32 	%p26, %r42, 2146435072;
	@%p26 bra 	$L__BB2_21;
	setp.num.f32 	%p27, %f19, %f19;
	@%p27 bra 	$L__BB2_19;
	mov.f64 	%fd87, 0d4008000000000000;
	add.rn.f64 	%fd199, %fd9, %fd87;
	bra.uni 	$L__BB2_21;
$L__BB2_19:
	setp.neu.f64 	%p28, %fd10, 0d7FF0000000000000;
	@%p28 bra 	$L__BB2_21;
	setp.lt.s32 	%p31, %r21, 0;
	selp.b32 	%r44, 0, 2146435072, %p31;
	and.b32  	%r45, %r21, 2147483647;
	setp.ne.s32 	%p32, %r45, 1071644672;
	or.b32  	%r46, %r44, -2147483648;
	selp.b32 	%r47, %r46, %r44, %p32;
	selp.b32 	%r48, %r47, %r44, %p21;
	selp.b32 	%r49, %r48, %r44, %p22;
	mov.b32 	%r50, 0;
	mov.b64 	%fd199, {%r50, %r49};
$L__BB2_21:
	setp.neu.f32 	%p33, %f18, 0f00000000;
	setp.lt.s32 	%p34, %r4, 0;
	setp.eq.f32 	%p35, %f19, 0f3F800000;
	selp.f64 	%fd88, 0d3FF0000000000000, %fd199, %p35;
	setp.eq.f32 	%p36, %f18, 0f3F800000;
	selp.f64 	%fd89, 0d3FF0000000000000, %fd197, %p36;
	add.f64 	%fd90, %fd89, %fd88;
	cvt.rn.f32.f64 	%f96, %fd90;
	abs.f32 	%f97, %f96;
	lg2.approx.f32 	%f98, %f97;
	mul.f32 	%f99, %f98, 0fBF2AAAAB;
	ex2.approx.ftz.f32 	%f100, %f99;
	mul.f32 	%f101, %f100, %f97;
	neg.f32 	%f102, %f101;
	mul.f32 	%f103, %f100, %f102;
	fma.rn.f32 	%f104, %f101, %f103, 0f3F800000;
	mul.f32 	%f105, %f104, 0f3EAAAAAB;
	fma.rn.f32 	%f106, %f101, %f105, %f101;
	setp.lt.f32 	%p37, %f96, 0f00000000;
	neg.f32 	%f107, %f106;
	selp.f32 	%f108, %f107, %f106, %p37;
	add.f32 	%f109, %f96, %f96;
	setp.eq.f32 	%p38, %f109, %f96;
	selp.f32 	%f20, %f109, %f108, %p38;
	ld.global.f32 	%f21, [%rd20];
	mov.f64 	%fd91, 0d4000000000000000;
	{
	.reg .b32 %temp; 
	mov.b64 	{%temp, %r51}, %fd91;
	}
	and.b32  	%r9, %r51, 2146435072;
	setp.eq.s32 	%p39, %r9, 1062207488;
	{ // callseq 2, 0
	.param .b64 param0;
	st.param.f64 	[param0], %fd2;
	.param .b64 param1;
	st.param.f64 	[param1], 0d4000000000000000;
	.param .b64 retval0;
	call.uni (retval0), 
	__internal_accurate_pow, 
	(
	param0, 
	param1
	);
	ld.param.f64 	%fd92, [retval0];
	} // callseq 2
	neg.f64 	%fd94, %fd92;
	selp.f64 	%fd95, %fd94, %fd92, %p39;
	selp.f64 	%fd201, %fd95, %fd92, %p34;
	@%p33 bra 	$L__BB2_23;
	selp.b32 	%r52, %r4, 0, %p39;
	setp.lt.s32 	%p41, %r51, 0;
	or.b32  	%r53, %r52, 2146435072;
	selp.b32 	%r54, %r53, %r52, %p41;
	mov.b32 	%r55, 0;
	mov.b64 	%fd201, {%r55, %r54};
$L__BB2_23:
	add.f64 	%fd96, %fd1, 0d4000000000000000;
	{
	.reg .b32 %temp; 
	mov.b64 	{%temp, %r56}, %fd96;
	}
	and.b32  	%r57, %r56, 2146435072;
	setp.ne.s32 	%p42, %r57, 2146435072;
	@%p42 bra 	$L__BB2_28;
	setp.num.f32 	%p43, %f18, %f18;
	@%p43 bra 	$L__BB2_26;
	mov.f64 	%fd97, 0d4000000000000000;
	add.rn.f64 	%fd201, %fd1, %fd97;
	bra.uni 	$L__BB2_28;
$L__BB2_26:
	setp.neu.f64 	%p44, %fd2, 0d7FF0000000000000;
	@%p44 bra 	$L__BB2_28;
	setp.eq.s32 	%p45, %r9, 1062207488;
	setp.lt.s32 	%p46, %r4, 0;
	setp.lt.s32 	%p47, %r51, 0;
	selp.b32 	%r59, 0, 2146435072, %p47;
	and.b32  	%r60, %r51, 2147483647;
	setp.ne.s32 	%p48, %r60, 1071644672;
	or.b32  	%r61, %r59, -2147483648;
	selp.b32 	%r62, %r61, %r59, %p48;
	selp.b32 	%r63, %r62, %r59, %p45;
	selp.b32 	%r64, %r63, %r59, %p46;
	mov.b32 	%r65, 0;
	mov.b64 	%fd201, {%r65, %r64};
$L__BB2_28:
	selp.f64 	%fd98, 0d3FF0000000000000, %fd201, %p36;
	cvt.f64.f32 	%fd99, %f21;
	mul.f64 	%fd100, %fd98, %fd99;
	add.s64 	%rd22, %rd3, %rd58;
	ld.global.f32 	%f110, [%rd22];
	cvt.f64.f32 	%fd101, %f110;
	mul.f64 	%fd23, %fd100, %fd101;
	ld.global.f32 	%f22, [%rd21];
	{ // callseq 3, 0
	.param .b64 param0;
	st.param.f64 	[param0], %fd10;
	.param .b64 param1;
	st.param.f64 	[param1], 0d4000000000000000;
	.param .b64 retval0;
	call.uni (retval0), 
	__internal_accurate_pow, 
	(
	param0, 
	param1
	);
	ld.param.f64 	%fd102, [retval0];
	} // callseq 3
	neg.f64 	%fd104, %fd102;
	selp.f64 	%fd105, %fd104, %fd102, %p39;
	selp.f64 	%fd203, %fd105, %fd102, %p22;
	@%p23 bra 	$L__BB2_30;
	setp.eq.s32 	%p53, %r9, 1062207488;
	selp.b32 	%r67, %r7, 0, %p53;
	setp.lt.s32 	%p54, %r51, 0;
	or.b32  	%r68, %r67, 2146435072;
	selp.b32 	%r69, %r68, %r67, %p54;
	mov.b32 	%r70, 0;
	mov.b64 	%fd203, {%r70, %r69};
$L__BB2_30:
	add.f64 	%fd106, %fd9, 0d4000000000000000;
	{
	.reg .b32 %temp; 
	mov.b64 	{%temp, %r71}, %fd106;
	}
	and.b32  	%r72, %r71, 2146435072;
	setp.ne.s32 	%p55, %r72, 2146435072;
	@%p55 bra 	$L__BB2_35;
	setp.num.f32 	%p56, %f19, %f19;
	@%p56 bra 	$L__BB2_33;
	mov.f64 	%fd107, 0d4000000000000000;
	add.rn.f64 	%fd203, %fd9, %fd107;
	bra.uni 	$L__BB2_35;
$L__BB2_33:
	setp.neu.f64 	%p57, %fd10, 0d7FF0000000000000;
	@%p57 bra 	$L__BB2_35;
	setp.eq.s32 	%p58, %r9, 1062207488;
	setp.lt.s32 	%p59, %r7, 0;
	setp.lt.s32 	%p60, %r51, 0;
	selp.b32 	%r74, 0, 2146435072, %p60;
	and.b32  	%r75, %r51, 2147483647;
	setp.ne.s32 	%p61, %r75, 1071644672;
	or.b32  	%r76, %r74, -2147483648;
	selp.b32 	%r77, %r76, %r74, %p61;
	selp.b32 	%r78, %r77, %r74, %p58;
	selp.b32 	%r79, %r78, %r74, %p59;
	mov.b32 	%r80, 0;
	mov.b64 	%fd203, {%r80, %r79};
$L__BB2_35:
	setp.eq.s32 	%p62, %r9, 1062207488;
	setp.eq.f32 	%p63, %f19, 0f3F800000;
	selp.f64 	%fd108, 0d3FF0000000000000, %fd203, %p63;
	cvt.f64.f32 	%fd109, %f22;
	mul.f64 	%fd110, %fd108, %fd109;
	mul.wide.s32 	%rd61, %r3, 4;
	add.s64 	%rd62, %rd3, %rd61;
	ld.global.f32 	%f111, [%rd62];
	cvt.f64.f32 	%fd111, %f111;
	fma.rn.f64 	%fd112, %fd110, %fd111, %fd23;
	mul.f32 	%f112, %f22, 0f40A00000;
	mul.f32 	%f113, %f12, %f16;
	mul.f32 	%f114, %f13, %f15;
	sub.f32 	%f115, %f113, %f114;
	mul.f32 	%f116, %f115, %f112;
	cvt.f64.f32 	%fd113, %f116;
	add.f64 	%fd30, %fd112, %fd113;
	add.f32 	%f23, %f21, %f22;
	cvt.f64.f32 	%fd31, %f20;
	{
	.reg .b32 %temp; 
	mov.b64 	{%temp, %r10}, %fd31;
	}
	abs.f64 	%fd32, %fd31;
	{ // callseq 4, 0
	.param .b64 param0;
	st.param.f64 	[param0], %fd32;
	.param .b64 param1;
	st.param.f64 	[param1], 0d4000000000000000;
	.param .b64 retval0;
	call.uni (retval0), 
	__internal_accurate_pow, 
	(
	param0, 
	param1
	);
	ld.param.f64 	%fd114, [retval0];
	} // callseq 4
	setp.lt.s32 	%p64, %r10, 0;
	neg.f64 	%fd116, %fd114;
	selp.f64 	%fd117, %fd116, %fd114, %p62;
	selp.f64 	%fd205, %fd117, %fd114, %p64;
	setp.neu.f32 	%p65, %f20, 0f00000000;
	@%p65 bra 	$L__BB2_37;
	selp.b32 	%r82, %r10, 0, %p62;
	setp.lt.s32 	%p67, %r51, 0;
	or.b32  	%r83, %r82, 2146435072;
	selp.b32 	%r84, %r83, %r82, %p67;
	mov.b32 	%r85, 0;
	mov.b64 	%fd205, {%r85, %r84};
$L__BB2_37:
	add.f64 	%fd118, %fd31, 0d4000000000000000;
	{
	.reg .b32 %temp; 
	mov.b64 	{%temp, %r86}, %fd118;
	}
	and.b32  	%r87, %r86, 2146435072;
	setp.ne.s32 	%p68, %r87, 2146435072;
	@%p68 bra 	$L__BB2_42;
	setp.num.f32 	%p69, %f20, %f20;
	@%p69 bra 	$L__BB2_40;
	mov.f64 	%fd119, 0d4000000000000000;
	add.rn.f64 	%fd205, %fd31, %fd119;
	bra.uni 	$L__BB2_42;
$L__BB2_40:
	setp.neu.f64 	%p70, %fd32, 0d7FF0000000000000;
	@%p70 bra 	$L__BB2_42;
	setp.lt.s32 	%p71, %r10, 0;
	setp.eq.s32 	%p72, %r9, 1062207488;
	setp.lt.s32 	%p73, %r51, 0;
	selp.b32 	%r89, 0, 2146435072, %p73;
	and.b32  	%r90, %r51, 2147483647;
	setp.ne.s32 	%p74, %r90, 1071644672;
	or.b32  	%r91, %r89, -2147483648;
	selp.b32 	%r92, %r91, %r89, %p74;
	selp.b32 	%r93, %r92, %r89, %p72;
	selp.b32 	%r94, %r93, %r89, %p71;
	mov.b32 	%r95, 0;
	mov.b64 	%fd205, {%r95, %r94};
$L__BB2_42:
	setp.eq.s32 	%p75, %r9, 1062207488;
	setp.eq.f32 	%p76, %f20, 0f3F800000;
	selp.f64 	%fd39, 0d3FF0000000000000, %fd205, %p76;
	cvt.f64.f32 	%fd120, %f23;
	mul.f64 	%fd121, %fd39, %fd120;
	div.rn.f64 	%fd122, %fd30, %fd121;
	cvt.rn.f32.f64 	%f117, %fd122;
	st.global.f32 	[%rd22], %f117;
	ld.global.f32 	%f24, [%rd20];
	ld.global.f32 	%f25, [%rd12];
	cvt.f64.f32 	%fd40, %f25;
	{
	.reg .b32 %temp; 
	mov.b64 	{%temp, %r11}, %fd40;
	}
	abs.f64 	%fd41, %fd40;
	{ // callseq 5, 0
	.param .b64 param0;
	st.param.f64 	[param0], %fd41;
	.param .b64 param1;
	st.param.f64 	[param1], 0d4000000000000000;
	.param .b64 retval0;
	call.uni (retval0), 
	__internal_accurate_pow, 
	(
	param0, 
	param1
	);
	ld.param.f64 	%fd123, [retval0];
	} // callseq 5
	setp.lt.s32 	%p77, %r11, 0;
	neg.f64 	%fd125, %fd123;
	selp.f64 	%fd126, %fd125, %fd123, %p75;
	selp.f64 	%fd207, %fd126, %fd123, %p77;
	setp.neu.f32 	%p78, %f25, 0f00000000;
	@%p78 bra 	$L__BB2_44;
	selp.b32 	%r97, %r11, 0, %p75;
	setp.lt.s32 	%p80, %r51, 0;
	or.b32  	%r98, %r97, 2146435072;
	selp.b32 	%r99, %r98, %r97, %p80;
	mov.b32 	%r100, 0;
	mov.b64 	%fd207, {%r100, %r99};
$L__BB2_44:
	add.f64 	%fd127, %fd40, 0d4000000000000000;
	{
	.reg .b32 %temp; 
	mov.b64 	{%temp, %r101}, %fd127;
	}
	and.b32  	%r102, %r101, 2146435072;
	setp.ne.s32 	%p81, %r102, 2146435072;
	@%p81 bra 	$L__BB2_49;
	setp.num.f32 	%p82, %f25, %f25;
	@%p82 bra 	$L__BB2_47;
	mov.f64 	%fd128, 0d4000000000000000;
	add.rn.f64 	%fd207, %fd40, %fd128;
	bra.uni 	$L__BB2_49;
$L__BB2_47:
	setp.neu.f64 	%p83, %fd41, 0d7FF0000000000000;
	@%p83 bra 	$L__BB2_49;
	setp.lt.s32 	%p84, %r11, 0;
	setp.eq.s32 	%p85, %r9, 1062207488;
	setp.lt.s32 	%p86, %r51, 0;
	selp.b32 	%r104, 0, 2146435072, %p86;
	and.b32  	%r105, %r51, 2147483647;
	setp.ne.s32 	%p87, %r105, 1071644672;
	or.b32  	%r106, %r104, -2147483648;
	selp.b32 	%r107, %r106, %r104, %p87;
	selp.b32 	%r108, %r107, %r104, %p85;
	selp.b32 	%r109, %r108, %r104, %p84;
	mov.b32 	%r110, 0;
	mov.b64 	%fd207, {%r110, %r109};
$L__BB2_49:
	setp.eq.s32 	%p88, %r9, 1062207488;
	setp.eq.f32 	%p89, %f25, 0f3F800000;
	selp.f64 	%fd129, 0d3FF0000000000000, %fd207, %p89;
	cvt.f64.f32 	%fd130, %f24;
	mul.f64 	%fd131, %fd129, %fd130;
	mul.wide.s32 	%rd63, %r2, 4;
	add.s64 	%rd23, %rd2, %rd63;
	ld.global.f32 	%f118, [%rd23];
	cvt.f64.f32 	%fd132, %f118;
	mul.f64 	%fd48, %fd131, %fd132;
	ld.global.f32 	%f26, [%rd21];
	ld.global.f32 	%f27, [%rd13];
	cvt.f64.f32 	%fd49, %f27;
	{
	.reg .b32 %temp; 
	mov.b64 	{%temp, %r12}, %fd49;
	}
	abs.f64 	%fd50, %fd49;
	{ // callseq 6, 0
	.param .b64 param0;
	st.param.f64 	[param0], %fd50;
	.param .b64 param1;
	st.param.f64 	[param1], 0d4000000000000000;
	.param .b64 retval0;
	call.uni (retval0), 
	__internal_accurate_pow, 
	(
	param0, 
	param1
	);
	ld.param.f64 	%fd133, [retval0];
	} // callseq 6
	setp.lt.s32 	%p90, %r12, 0;
	neg.f64 	%fd135, %fd133;
	selp.f64 	%fd136, %fd135, %fd133, %p88;
	selp.f64 	%fd209, %fd136, %fd133, %p90;
	setp.neu.f32 	%p91, %f27, 0f00000000;
	@%p91 bra 	$L__BB2_51;
	selp.b32 	%r112, %r12, 0, %p88;
	setp.lt.s32 	%p93, %r51, 0;
	or.b32  	%r113, %r112, 2146435072;
	selp.b32 	%r114, %r113, %r112, %p93;
	mov.b32 	%r115, 0;
	mov.b64 	%fd209, {%r115, %r114};
$L__BB2_51:
	add.f64 	%fd137, %fd49, 0d4000000000000000;
	{
	.reg .b32 %temp; 
	mov.b64 	{%temp, %r116}, %fd137;
	}
	and.b32  	%r117, %r116, 2146435072;
	setp.ne.s32 	%p94, %r117, 2146435072;
	@%p94 bra 	$L__BB2_56;
	setp.num.f32 	%p95, %f27, %f27;
	@%p95 bra 	$L__BB2_54;
	mov.f64 	%fd138, 0d4000000000000000;
	add.rn.f64 	%fd209, %fd49, %fd138;
	bra.uni 	$L__BB2_56;
$L__BB2_54:
	setp.neu.f64 	%p96, %fd50, 0d7FF0000000000000;
	@%p96 bra 	$L__BB2_56;
	setp.lt.s32 	%p99, %r51, 0;
	selp.b32 	%r119, 0, 2146435072, %p99;
	and.b32  	%r120, %r51, 2147483647;
	setp.ne.s32 	%p100, %r120, 1071644672;
	or.b32  	%r121, %r119, -2147483648;
	selp.b32 	%r122, %r121, %r119, %p100;
	selp.b32 	%r123, %r122, %r119, %p88;
	selp.b32 	%r124, %r123, %r119, %p90;
	mov.b32 	%r125, 0;
	mov.b64 	%fd209, {%r125, %r124};
$L__BB2_56:
	setp.eq.s32 	%p101, %r9, 1062207488;
	setp.eq.f32 	%p102, %f27, 0f3F800000;
	selp.f64 	%fd139, 0d3FF0000000000000, %fd209, %p102;
	cvt.f64.f32 	%fd140, %f26;
	mul.f64 	%fd141, %fd139, %fd140;
	add.s64 	%rd65, %rd2, %rd61;
	ld.global.f32 	%f119, [%rd65];
	cvt.f64.f32 	%fd142, %f119;
	fma.rn.f64 	%fd143, %fd141, %fd142, %fd48;
	mul.f32 	%f120, %f26, 0f40A00000;
	mul.f32 	%f121, %f13, %f14;
	mul.f32 	%f122, %f11, %f16;
	sub.f32 	%f123, %f121, %f122;
	mul.f32 	%f124, %f123, %f120;
	cvt.f64.f32 	%fd144, %f124;
	add.f64 	%fd145, %fd143, %fd144;
	add.f32 	%f125, %f24, %f26;
	cvt.f64.f32 	%fd146, %f125;
	mul.f64 	%fd147, %fd39, %fd146;
	div.rn.f64 	%fd148, %fd145, %fd147;
	cvt.rn.f32.f64 	%f126, %fd148;
	st.global.f32 	[%rd23], %f126;
	ld.global.f32 	%f28, [%rd20];
	ld.global.f32 	%f29, [%rd12];
	cvt.f64.f32 	%fd57, %f29;
	{
	.reg .b32 %temp; 
	mov.b64 	{%temp, %r13}, %fd57;
	}
	abs.f64 	%fd58, %fd57;
	{ // callseq 7, 0
	.param .b64 param0;
	st.param.f64 	[param0], %fd58;
	.param .b64 param1;
	st.param.f64 	[param1], 0d4000000000000000;
	.param .b64 retval0;
	call.uni (retval0), 
	__internal_accurate_pow, 
	(
	param0, 
	param1
	);
	ld.param.f64 	%fd149, [retval0];
	} // callseq 7
	setp.lt.s32 	%p103, %r13, 0;
	neg.f64 	%fd151, %fd149;
	selp.f64 	%fd152, %fd151, %fd149, %p101;
	selp.f64 	%fd211, %fd152, %fd149, %p103;
	setp.neu.f32 	%p104, %f29, 0f00000000;
	@%p104 bra 	$L__BB2_58;
	setp.eq.s32 	%p105, %r9, 1062207488;
	selp.b32 	%r127, %r13, 0, %p105;
	setp.lt.s32 	%p106, %r51, 0;
	or.b32  	%r128, %r127, 2146435072;
	selp.b32 	%r129, %r128, %r127, %p106;
	mov.b32 	%r130, 0;
	mov.b64 	%fd211, {%r130, %r129};
$L__BB2_58:
	add.f64 	%fd153, %fd57, 0d4000000000000000;
	{
	.reg .b32 %temp; 
	mov.b64 	{%temp, %r131}, %fd153;
	}
	and.b32  	%r132, %r131, 2146435072;
	setp.ne.s32 	%p107, %r132, 2146435072;
	@%p107 bra 	$L__BB2_63;
	setp.num.f32 	%p108, %f29, %f29;
	@%p108 bra 	$L__BB2_61;
	mov.f64 	%fd154, 0d4000000000000000;
	add.rn.f64 	%fd211, %fd57, %fd154;
	bra.uni 	$L__BB2_63;
$L__BB2_61:
	setp.neu.f64 	%p109, %fd58, 0d7FF0000000000000;
	@%p109 bra 	$L__BB2_63;
	setp.lt.s32 	%p110, %r13, 0;
	setp.eq.s32 	%p111, %r9, 1062207488;
	setp.lt.s32 	%p112, %r51, 0;
	selp.b32 	%r134, 0, 2146435072, %p112;
	and.b32  	%r135, %r51, 2147483647;
	setp.ne.s32 	%p113, %r135, 1071644672;
	or.b32  	%r136, %r134, -2147483648;
	selp.b32 	%r137, %r136, %r134, %p113;
	selp.b32 	%r138, %r137, %r134, %p111;
	selp.b32 	%r139, %r138, %r134, %p110;
	mov.b32 	%r140, 0;
	mov.b64 	%fd211, {%r140, %r139};
$L__BB2_63:
	setp.eq.s32 	%p114, %r9, 1062207488;
	setp.eq.f32 	%p115, %f29, 0f3F800000;
	selp.f64 	%fd155, 0d3FF0000000000000, %fd211, %p115;
	cvt.f64.f32 	%fd156, %f28;
	mul.f64 	%fd157, %fd155, %fd156;
	add.s64 	%rd24, %rd1, %rd63;
	ld.global.f32 	%f127, [%rd24];
	cvt.f64.f32 	%fd158, %f127;
	mul.f64 	%fd65, %fd157, %fd158;
	ld.global.f32 	%f30, [%rd21];
	ld.global.f32 	%f31, [%rd13];
	cvt.f64.f32 	%fd66, %f31;
	{
	.reg .b32 %temp; 
	mov.b64 	{%temp, %r14}, %fd66;
	}
	abs.f64 	%fd67, %fd66;
	{ // callseq 8, 0
	.param .b64 param0;
	st.param.f64 	[param0], %fd67;
	.param .b64 param1;
	st.param.f64 	[param1], 0d4000000000000000;
	.param .b64 retval0;
	call.uni (retval0), 
	__internal_accurate_pow, 
	(
	param0, 
	param1
	);
	ld.param.f64 	%fd159, [retval0];
	} // callseq 8
	setp.lt.s32 	%p116, %r14, 0;
	neg.f64 	%fd161, %fd159;
	selp.f64 	%fd162, %fd161, %fd159, %p114;
	selp.f64 	%fd213, %fd162, %fd159, %p116;
	setp.neu.f32 	%p117, %f31, 0f00000000;
	@%p117 bra 	$L__BB2_65;
	setp.eq.s32 	%p118, %r9, 1062207488;
	selp.b32 	%r142, %r14, 0, %p118;
	setp.lt.s32 	%p119, %r51, 0;
	or.b32  	%r143, %r142, 2146435072;
	selp.b32 	%r144, %r143, %r142, %p119;
	mov.b32 	%r145, 0;
	mov.b64 	%fd213, {%r145, %r144};
$L__BB2_65:
	add.f64 	%fd163, %fd66, 0d4000000000000000;
	{
	.reg .b32 %temp; 
	mov.b64 	{%temp, %r146}, %fd163;
	}
	and.b32  	%r147, %r146, 2146435072;
	setp.ne.s32 	%p120, %r147, 2146435072;
	@%p120 bra 	$L__BB2_70;
	setp.num.f32 	%p121, %f31, %f31;
	@%p121 bra 	$L__BB2_68;
	mov.f64 	%fd164, 0d4000000000000000;
	add.rn.f64 	%fd213, %fd66, %fd164;
	bra.uni 	$L__BB2_70;
$L__BB2_68:
	setp.neu.f64 	%p122, %fd67, 0d7FF0000000000000;
	@%p122 bra 	$L__BB2_70;
	setp.lt.s32 	%p123, %r14, 0;
	setp.eq.s32 	%p124, %r9, 1062207488;
	setp.lt.s32 	%p125, %r51, 0;
	selp.b32 	%r149, 0, 2146435072, %p125;
	and.b32  	%r150, %r51, 2147483647;
	setp.ne.s32 	%p126, %r150, 1071644672;
	or.b32  	%r151, %r149, -2147483648;
	selp.b32 	%r152, %r151, %r149, %p126;
	selp.b32 	%r153, %r152, %r149, %p124;
	selp.b32 	%r154, %r153, %r149, %p123;
	mov.b32 	%r155, 0;
	mov.b64 	%fd213, {%r155, %r154};
$L__BB2_70:
	setp.eq.f32 	%p127, %f31, 0f3F800000;
	selp.f64 	%fd165, 0d3FF0000000000000, %fd213, %p127;
	cvt.f64.f32 	%fd166, %f30;
	mul.f64 	%fd167, %fd165, %fd166;
	add.s64 	%rd68, %rd1, %rd61;
	ld.global.f32 	%f128, [%rd68];
	cvt.f64.f32 	%fd168, %f128;
	fma.rn.f64 	%fd169, %fd167, %fd168, %fd65;
	mul.f32 	%f129, %f30, 0f40A00000;
	mul.f32 	%f130, %f11, %f15;
	mul.f32 	%f131, %f12, %f14;
	sub.f32 	%f132, %f130, %f131;
	mul.f32 	%f133, %f132, %f129;
	cvt.f64.f32 	%fd170, %f133;
	add.f64 	%fd171, %fd169, %fd170;
	add.f32 	%f134, %f28, %f30;
	cvt.f64.f32 	%fd172, %f134;
	mul.f64 	%fd173, %fd39, %fd172;
	div.rn.f64 	%fd174, %fd171, %fd173;
	cvt.rn.f32.f64 	%f135, %fd174;
	st.global.f32 	[%rd24], %f135;
	ld.global.f32 	%f136, [%rd21];
	ld.global.f32 	%f137, [%rd20];
	add.f32 	%f138, %f136, %f137;
	st.global.f32 	[%rd20], %f138;
	st.global.f32 	[%rd12], %f20;
	mov.b16 	%rs3, 0;
	st.global.u8 	[%rd6], %rs3;
$L__BB2_71:
	ret;

}
	// .globl	_Z17collisionResponsePfS_S_S_S_S_S_S_S_S_S_S_iPb
.visible .entry _Z17collisionResponsePfS_S_S_S_S_S_S_S_S_S_S_iPb(
	.param .u64 .ptr .align 1 _Z17collisionResponsePfS_S_S_S_S_S_S_S_S_S_S_iPb_param_0,
	.param .u64 .ptr .align 1 _Z17collisionResponsePfS_S_S_S_S_S_S_S_S_S_S_iPb_param_1,
	.param .u64 .ptr .align 1 _Z17collisionResponsePfS_S_S_S_S_S_S_S_S_S_S_iPb_param_2,
	.param .u64 .ptr .align 1 _Z17collisionResponsePfS_S_S_S_S_S_S_S_S_S_S_iPb_param_3,
	.param .u64 .ptr .align 1 _Z17collisionResponsePfS_S_S_S_S_S_S_S_S_S_S_iPb_param_4,
	.param .u64 .ptr .align 1 _Z17collisionResponsePfS_S_S_S_S_S_S_S_S_S_S_iPb_param_5,
	.param .u64 .ptr .align 1 _Z17collisionResponsePfS_S_S_S_S_S_S_S_S_S_S_iPb_param_6,
	.param .u64 .ptr .align 1 _Z17collisionResponsePfS_S_S_S_S_S_S_S_S_S_S_iPb_param_7,
	.param .u64 .ptr .align 1 _Z17collisionResponsePfS_S_S_S_S_S_S_S_S_S_S_iPb_param_8,
	.param .u64 .ptr .align 1 _Z17collisionResponsePfS_S_S_S_S_S_S_S_S_S_S_iPb_param_9,
	.param .u64 .ptr .align 1 _Z17collisionResponsePfS_S_S_S_S_S_S_S_S_S_S_iPb_param_10,
	.param .u64 .ptr .align 1 _Z17collisionResponsePfS_S_S_S_S_S_S_S_S_S_S_iPb_param_11,
	.param .u32 _Z17collisionResponsePfS_S_S_S_S_S_S_S_S_S_S_iPb_param_12,
	.param .u64 .ptr .align 1 _Z17collisionResponsePfS_S_S_S_S_S_S_S_S_S_S_iPb_param_13
)
{
	.reg .pred 	%p<3>;
	.reg .b16 	%rs<2>;
	.reg .b32 	%r<7>;
	.reg .b32 	%f<19>;
	.reg .b64 	%rd<44>;

	ld.param.u64 	%rd2, [_Z17collisionResponsePfS_S_S_S_S_S_S_S_S_S_S_iPb_param_1];
	ld.param.u64 	%rd4, [_Z17collisionResponsePfS_S_S_S_S_S_S_S_S_S_S_iPb_param_3];
	ld.param.u64 	%rd5, [_Z17collisionResponsePfS_S_S_S_S_S_S_S_S_S_S_iPb_param_4];
	ld.param.u64 	%rd6, [_Z17collisionResponsePfS_S_S_S_S_S_S_S_S_S_S_iPb_param_5];
	ld.param.u64 	%rd7, [_Z17collisionResponsePfS_S_S_S_S_S_S_S_S_S_S_iPb_param_6];
	ld.param.u64 	%rd8, [_Z17collisionResponsePfS_S_S_S_S_S_S_S_S_S_S_iPb_param_7];
	ld.param.u64 	%rd9, [_Z17collisionResponsePfS_S_S_S_S_S_S_S_S_S_S_iPb_param_8];
	ld.param.u64 	%rd10, [_Z17collisionResponsePfS_S_S_S_S_S_S_S_S_S_S_iPb_param_9];
	ld.param.u64 	%rd11, [_Z17collisionResponsePfS_S_S_S_S_S_S_S_S_S_S_iPb_param_10];
	ld.param.u64 	%rd12, [_Z17collisionResponsePfS_S_S_S_S_S_S_S_S_S_S_iPb_param_11];
	ld.param.u32 	%r2, [_Z17collisionResponsePfS_S_S_S_S_S_S_S_S_S_S_iPb_param_12];
	ld.param.u64 	%rd13, [_Z17collisionResponsePfS_S_S_S_S_S_S_S_S_S_S_iPb_param_13];
	mov.u32 	%r3, %ctaid.x;
	mov.u32 	%r4, %ntid.x;
	mov.u32 	%r5, %tid.x;
	mad.lo.s32 	%r1, %r3, %r4, %r5;
	setp.ge.s32 	%p1, %r1, %r2;
	@%p1 bra 	$L__BB3_3;
	cvta.to.global.u64 	%rd14, %rd13;
	cvt.s64.s32 	%rd15, %r1;
	add.s64 	%rd16, %rd14, %rd15;
	ld.global.u8 	%rs1, [%rd16];
	setp.eq.s16 	%p2, %rs1, 0;
	@%p2 bra 	$L__BB3_3;
	ld.param.u64 	%rd43, [_Z17collisionResponsePfS_S_S_S_S_S_S_S_S_S_S_iPb_param_2];
	ld.param.u64 	%rd42, [_Z17collisionResponsePfS_S_S_S_S_S_S_S_S_S_S_iPb_param_0];
	cvta.to.global.u64 	%rd17, %rd7;
	mul.wide.s32 	%rd18, %r1, 4;
	add.s64 	%rd19, %rd17, %rd18;
	ld.global.f32 	%f1, [%rd19];
	cvta.to.global.u64 	%rd20, %rd42;
	add.s64 	%rd21, %rd20, %rd18;
	ld.global.f32 	%f2, [%rd21];
	add.f32 	%f3, %f1, %f2;
	st.global.f32 	[%rd21], %f3;
	cvta.to.global.u64 	%rd22, %rd8;
	add.s64 	%rd23, %rd22, %rd18;
	ld.global.f32 	%f4, [%rd23];
	cvta.to.global.u64 	%rd24, %rd2;
	add.s64 	%rd25, %rd24, %rd18;
	ld.global.f32 	%f5, [%rd25];
	add.f32 	%f6, %f4, %f5;
	st.global.f32 	[%rd25], %f6;
	cvta.to.global.u64 	%rd26, %rd9;
	add.s64 	%rd27, %rd26, %rd18;
	ld.global.f32 	%f7, [%rd27];
	cvta.to.global.u64 	%rd28, %rd43;
	add.s64 	%rd29, %rd28, %rd18;
	ld.global.f32 	%f8, [%rd29];
	add.f32 	%f9, %f7, %f8;
	st.global.f32 	[%rd29], %f9;
	cvta.to.global.u64 	%rd30, %rd10;
	add.s64 	%rd31, %rd30, %rd18;
	ld.global.f32 	%f10, [%rd31];
	cvta.to.global.u64 	%rd32, %rd4;
	add.s64 	%rd33, %rd32, %rd18;
	ld.global.f32 	%f11, [%rd33];
	add.f32 	%f12, %f10, %f11;
	st.global.f32 	[%rd33], %f12;
	cvta.to.global.u64 	%rd34, %rd11;
	add.s64 	%rd35, %rd34, %rd18;
	ld.global.f32 	%f13, [%rd35];
	cvta.to.global.u64 	%rd36, %rd5;
	add.s64 	%rd37, %rd36, %rd18;
	ld.global.f32 	%f14, [%rd37];
	add.f32 	%f15, %f13, %f14;
	st.global.f32 	[%rd37], %f15;
	cvta.to.global.u64 	%rd38, %rd12;
	add.s64 	%rd39, %rd38, %rd18;
	ld.global.f32 	%f16, [%rd39];
	cvta.to.global.u64 	%rd40, %rd6;
	add.s64 	%rd41, %rd40, %rd18;
	ld.global.f32 	%f17, [%rd41];
	add.f32 	%f18, %f16, %f17;
	st.global.f32 	[%rd41], %f18;
	mov.b32 	%r6, 0;
	st.global.u32 	[%rd39], %r6;
	st.global.u32 	[%rd35], %r6;
	st.global.u32 	[%rd31], %r6;
	st.global.u32 	[%rd27], %r6;
	st.global.u32 	[%rd23], %r6;
	st.global.u32 	[%rd19], %r6;
$L__BB3_3:
	ret;

}
.func  (.param .b64 func_retval0) __internal_accurate_pow(
	.param .b64 __internal_accurate_pow_param_0,
	.param .b64 __internal_accurate_pow_param_1
)
{
	.reg .pred 	%p<8>;
	.reg .b32 	%r<49>;
	.reg .b32 	%f<3>;
	.reg .b64 	%fd<109>;

	ld.param.f64 	%fd10, [__internal_accurate_pow_param_0];
	ld.param.f64 	%fd11, [__internal_accurate_pow_param_1];
	{
	.reg .b32 %temp; 
	mov.b64 	{%temp, %r46}, %fd10;
	}
	{
	.reg .b32 %temp; 
	mov.b64 	{%r45, %temp}, %fd10;
	}
	shr.u32 	%r47, %r46, 20;
	setp.gt.u32 	%p1, %r46, 1048575;
	@%p1 bra 	$L__BB4_2;
	mul.f64 	%fd12, %fd10, 0d4350000000000000;
	{
	.reg .b32 %temp; 
	mov.b64 	{%temp, %r46}, %fd12;
	}
	{
	.reg .b32 %temp; 
	mov.b64 	{%r45, %temp}, %fd12;
	}
	shr.u32 	%r16, %r46, 20;
	add.s32 	%r47, %r16, -54;
$L__BB4_2:
	add.s32 	%r48, %r47, -1023;
	and.b32  	%r17, %r46, -2146435073;
	or.b32  	%r18, %r17, 1072693248;
	mov.b64 	%fd107, {%r45, %r18};
	setp.lt.u32 	%p2, %r18, 1073127583;
	@%p2 bra 	$L__BB4_4;
	{
	.reg .b32 %temp; 
	mov.b64 	{%r19, %temp}, %fd107;
	}
	{
	.reg .b32 %temp; 
	mov.b64 	{%temp, %r20}, %fd107;
	}
	add.s32 	%r21, %r20, -1048576;
	mov.b64 	%fd107, {%r19, %r21};
	add.s32 	%r48, %r47, -1022;
$L__BB4_4:
	add.f64 	%fd13, %fd107, 0dBFF0000000000000;
	add.f64 	%fd14, %fd107, 0d3FF0000000000000;
	rcp.approx.ftz.f64 	%fd15, %fd14;
	neg.f64 	%fd16, %fd14;
	fma.rn.f64 	%fd17, %fd16, %fd15, 0d3FF0000000000000;
	fma.rn.f64 	%fd18, %fd17, %fd17, %fd17;
	fma.rn.f64 	%fd19, %fd18, %fd15, %fd15;
	mul.f64 	%fd20, %fd13, %fd19;
	fma.rn.f64 	%fd21, %fd13, %fd19, %fd20;
	mul.f64 	%fd22, %fd21, %fd21;
	fma.rn.f64 	%fd23, %fd22, 0d3EB0F5FF7D2CAFE2, 0d3ED0F5D241AD3B5A;
	fma.rn.f64 	%fd24, %fd23, %fd22, 0d3EF3B20A75488A3F;
	fma.rn.f64 	%fd25, %fd24, %fd22, 0d3F1745CDE4FAECD5;
	fma.rn.f64 	%fd26, %fd25, %fd22, 0d3F3C71C7258A578B;
	fma.rn.f64 	%fd27, %fd26, %fd22, 0d3F6249249242B910;
	fma.rn.f64 	%fd28, %fd27, %fd22, 0d3F89999999999DFB;
	sub.f64 	%fd29, %fd13, %fd21;
	add.f64 	%fd30, %fd29, %fd29;
	neg.f64 	%fd31, %fd21;
	fma.rn.f64 	%fd32, %fd31, %fd13, %fd30;
	mul.f64 	%fd33, %fd19, %fd32;
	fma.rn.f64 	%fd34, %fd22, %fd28, 0d3FB5555555555555;
	mov.f64 	%fd35, 0d3FB5555555555555;
	sub.f64 	%fd36, %fd35, %fd34;
	fma.rn.f64 	%fd37, %fd22, %fd28, %fd36;
	add.f64 	%fd38, %fd37, 0dBC46A4CB00B9E7B0;
	add.f64 	%fd39, %fd34, %fd38;
	sub.f64 	%fd40, %fd34, %fd39;
	add.f64 	%fd41, %fd38, %fd40;
	mul.rn.f64 	%fd42, %fd21, %fd21;
	neg.f64 	%fd43, %fd42;
	fma.rn.f64 	%fd44, %fd21, %fd21, %fd43;
	{
	.reg .b32 %temp; 
	mov.b64 	{%r22, %temp}, %fd33;
	}
	{
	.reg .b32 %temp; 
	mov.b64 	{%temp, %r23}, %fd33;
	}
	add.s32 	%r24, %r23, 1048576;
	mov.b64 	%fd45, {%r22, %r24};
	fma.rn.f64 	%fd46, %fd21, %fd45, %fd44;
	mul.rn.f64 	%fd47, %fd42, %fd21;
	neg.f64 	%fd48, %fd47;
	fma.rn.f64 	%fd49, %fd42, %fd21, %fd48;
	fma.rn.f64 	%fd50, %fd42, %fd33, %fd49;
	fma.rn.f64 	%fd51, %fd46, %fd21, %fd50;
	mul.rn.f64 	%fd52, %fd39, %fd47;
	neg.f64 	%fd53, %fd52;
	fma.rn.f64 	%fd54, %fd39, %fd47, %fd53;
	fma.rn.f64 	%fd55, %fd39, %fd51, %fd54;
	fma.rn.f64 	%fd56, %fd41, %fd47, %fd55;
	add.f64 	%fd57, %fd52, %fd56;
	sub.f64 	%fd58, %fd52, %fd57;
	add.f64 	%fd59, %fd56, %fd58;
	add.f64 	%fd60, %fd21, %fd57;
	sub.f64 	%fd61, %fd21, %fd60;
	add.f64 	%fd62, %fd57, %fd61;
	add.f64 	%fd63, %fd59, %fd62;
	add.f64 	%fd64, %fd33, %fd63;
	add.f64 	%fd65, %fd60, %fd64;
	sub.f64 	%fd66, %fd60, %fd65;
	add.f64 	%fd67, %fd64, %fd66;
	xor.b32  	%r25, %r48, -2147483648;
	mov.b32 	%r26, 1127219200;
	mov.b64 	%fd68, {%r25, %r26};
	mov.b32 	%r27, -2147483648;
	mov.b64 	%fd69, {%r27, %r26};
	sub.f64 	%fd70, %fd68, %fd69;
	fma.rn.f64 	%fd71, %fd70, 0d3FE62E42FEFA39EF, %fd65;
	fma.rn.f64 	%fd72, %fd70, 0dBFE62E42FEFA39EF, %fd71;
	sub.f64 	%fd73, %fd72, %fd65;
	sub.f64 	%fd74, %fd67, %fd73;
	fma.rn.f64 	%fd75, %fd70, 0d3C7ABC9E3B39803F, %fd74;
	add.f64 	%fd76, %fd71, %fd75;
	sub.f64 	%fd77, %fd71, %fd76;
	add.f64 	%fd78, %fd75, %fd77;
	{
	.reg .b32 %temp; 
	mov.b64 	{%temp, %r28}, %fd11;
	}
	{
	.reg .b32 %temp; 
	mov.b64 	{%r29, %temp}, %fd11;
	}
	shl.b32 	%r30, %r28, 1;
	setp.gt.u32 	%p3, %r30, -33554433;
	and.b32  	%r31, %r28, -15728641;
	selp.b32 	%r32, %r31, %r28, %p3;
	mov.b64 	%fd79, {%r29, %r32};
	mul.rn.f64 	%fd80, %fd76, %fd79;
	neg.f64 	%fd81, %fd80;
	fma.rn.f64 	%fd82, %fd76, %fd79, %fd81;
	fma.rn.f64 	%fd83, %fd78, %fd79, %fd82;
	add.f64 	%fd4, %fd80, %fd83;
	sub.f64 	%fd84, %fd80, %fd4;
	add.f64 	%fd5, %fd83, %fd84;
	fma.rn.f64 	%fd85, %fd4, 0d3FF71547652B82FE, 0d4338000000000000;
	{
	.reg .b32 %temp; 
	mov.b64 	{%r13, %temp}, %fd85;
	}
	mov.f64 	%fd86, 0dC338000000000000;
	add.rn.f64 	%fd87, %fd85, %fd86;
	fma.rn.f64 	%fd88, %fd87, 0dBFE62E42FEFA39EF, %fd4;
	fma.rn.f64 	%fd89, %fd87, 0dBC7ABC9E3B39803F, %fd88;
	fma.rn.f64 	%fd90, %fd89, 0d3E5ADE1569CE2BDF, 0d3E928AF3FCA213EA;
	fma.rn.f64 	%fd91, %fd90, %fd89, 0d3EC71DEE62401315;
	fma.rn.f64 	%fd92, %fd91, %fd89, 0d3EFA01997C89EB71;
	fma.rn.f64 	%fd93, %fd92, %fd89, 0d3F2A01A014761F65;
	fma.rn.f64 	%fd94, %fd93, %fd89, 0d3F56C16C1852B7AF;
	fma.rn.f64 	%fd95, %fd94, %fd89, 0d3F81111111122322;
	fma.rn.f64 	%fd96, %fd95, %fd89, 0d3FA55555555502A1;
	fma.rn.f64 	%fd97, %fd96, %fd89, 0d3FC5555555555511;
	fma.rn.f64 	%fd98, %fd97, %fd89, 0d3FE000000000000B;
	fma.rn.f64 	%fd99, %fd98, %fd89, 0d3FF0000000000000;
	fma.rn.f64 	%fd100, %fd99, %fd89, 0d3FF0000000000000;
	{
	.reg .b32 %temp; 
	mov.b64 	{%r14, %temp}, %fd100;
	}
	{
	.reg .b32 %temp; 
	mov.b64 	{%temp, %r15}, %fd100;
	}
	shl.b32 	%r33, %r13, 20;
	add.s32 	%r34, %r33, %r15;
	mov.b64 	%fd108, {%r14, %r34};
	{
	.reg .b32 %temp; 
	mov.b64 	{%temp, %r35}, %fd4;
	}
	mov.b32 	%f2, %r35;
	abs.f32 	%f1, %f2;
	setp.lt.f32 	%p4, %f1, 0f4086232B;
	@%p4 bra 	$L__BB4_7;
	setp.lt.f64 	%p5, %fd4, 0d0000000000000000;
	add.f64 	%fd101, %fd4, 0d7FF0000000000000;
	selp.f64 	%fd108, 0d0000000000000000, %fd101, %p5;
	setp.geu.f32 	%p6, %f1, 0f40874800;
	@%p6 bra 	$L__BB4_7;
	shr.u32 	%r36, %r13, 31;
	add.s32 	%r37, %r13, %r36;
	shr.s32 	%r38, %r37, 1;
	shl.b32 	%r39, %r38, 20;
	add.s32 	%r40, %r15, %r39;
	mov.b64 	%fd102, {%r14, %r40};
	sub.s32 	%r41, %r13, %r38;
	shl.b32 	%r42, %r41, 20;
	add.s32 	%r43, %r42, 1072693248;
	mov.b32 	%r44, 0;
	mov.b64 	%fd103, {%r44, %r43};
	mul.f64 	%fd108, %fd103, %fd102;
$L__BB4_7:
	abs.f64 	%fd104, %fd108;
	setp.eq.f64 	%p7, %fd104, 0d7FF0000000000000;
	fma.rn.f64 	%fd105, %fd108, %fd5, %fd108;
	selp.f64 	%fd106, %fd108, %fd105, %p7;
	st.param.f64 	[func_retval0], %fd106;
	ret;

}


// ===== COMPILED SASS (sm_100) =====

	.target	sm_100

	.elftype	@"ET_EXEC"


//--------------------- .note.nv.tkinfo           --------------------------
	.section	.note.nv.tkinfo,"",@"SHT_NOTE"
	.sectionflags	@"SHF_NOTE_NV_TKINFO"
	.tkinfo
        /*0018*/ 	.word	0x00000002
        /*0030*/ 	.string	""
        /*0030*/ 	.string	"ptxas"
        /*0030*/ 	.string	"Cuda compilation tools, release 13.0, V13.0.88"
        /*0030*/ 	.string	"Build cuda_13.0.r13.0/compiler.36424714_0"
        /*0030*/ 	.string	"-arch sm_100 -m 64 "



//--------------------- .note.nv.cuinfo           --------------------------
	.section	.note.nv.cuinfo,"",@"SHT_NOTE"
	.sectionflags	@"SHF_NOTE_NV_CUINFO"
        /*0018*/ 	.short	0x0002
        /*001a*/ 	.short	0x0064
        /*001c*/ 	.short	0x0082
	.zero		2


//--------------------- .nv.info                  --------------------------
	.section	.nv.info,"",@"SHT_CUDA_INFO"
	.align	4


	//----- nvinfo : EIATTR_REGCOUNT
	.align		4
        /*0000*/ 	.byte	0x04, 0x2f
        /*0002*/ 	.short	(.L_1 - .L_0)
	.align		4
.L_0:
        /*0004*/ 	.word	index@(_Z13computeForcesPfS_S_S_S_S_S_iPb)
        /*0008*/ 	.word	0x0000001a


	//----- nvinfo : EIATTR_FRAME_SIZE
	.align		4
.L_1:
        /*000c*/ 	.byte	0x04, 0x11
        /*000e*/ 	.short	(.L_3 - .L_2)
	.align		4
.L_2:
        /*0010*/ 	.word	index@($__internal_7_$__cuda_sm3x_div_rn_noftz_f32_slowpath)
        /*0014*/ 	.word	0x00000000


	//----- nvinfo : EIATTR_FRAME_SIZE
	.align		4
.L_3:
        /*0018*/ 	.byte	0x04, 0x11
        /*001a*/ 	.short	(.L_5 - .L_4)
	.align		4
.L_4:
        /*001c*/ 	.word	index@($__internal_6_$__cuda_sm20_sqrt_rn_f32_slowpath)
        /*0020*/ 	.word	0x00000000


	//----- nvinfo : EIATTR_FRAME_SIZE
	.align		4
.L_5:
        /*0024*/ 	.byte	0x04, 0x11
        /*0026*/ 	.short	(.L_7 - .L_6)
	.align		4
.L_6:
        /*0028*/ 	.word	index@(_Z13computeForcesPfS_S_S_S_S_S_iPb)
        /*002c*/ 	.word	0x00000000


	//----- nvinfo : EIATTR_REGCOUNT
	.align		4
.L_7:
        /*0030*/ 	.byte	0x04, 0x2f
        /*0032*/ 	.short	(.L_9 - .L_8)
	.align		4
.L_8:
        /*0034*/ 	.word	index@(_Z10moveSystemPfS_S_S_S_S_S_S_S_S_S_S_S_S_fffiPb)
        /*0038*/ 	.word	0x00000020


	//----- nvinfo : EIATTR_FRAME_SIZE
	.align		4
.L_9:
        /*003c*/ 	.byte	0x04, 0x11
        /*003e*/ 	.short	(.L_11 - .L_10)
	.align		4
.L_10:
        /*0040*/ 	.word	index@($__internal_5_$__cuda_sm3x_div_rn_noftz_f32_slowpath)
        /*0044*/ 	.word	0x00000000


	//----- nvinfo : EIATTR_FRAME_SIZE
	.align		4
.L_11:
        /*0048*/ 	.byte	0x04, 0x11
        /*004a*/ 	.short	(.L_13 - .L_12)
	.align		4
.L_12:
        /*004c*/ 	.word	index@($__internal_4_$__cuda_sm20_sqrt_rn_f32_slowpath)
        /*0050*/ 	.word	0x00000000


	//----- nvinfo : EIATTR_FRAME_SIZE
	.align		4
.L_13:
        /*0054*/ 	.byte	0x04, 0x11
        /*0056*/ 	.short	(.L_15 - .L_14)
	.align		4
.L_14:
        /*0058*/ 	.word	index@(_Z10moveSystemPfS_S_S_S_S_S_S_S_S_S_S_S_S_fffiPb)
        /*005c*/ 	.word	0x00000000


	//----- nvinfo : EIATTR_REGCOUNT
	.align		4
.L_15:
        /*0060*/ 	.byte	0x04, 0x2f
        /*0062*/ 	.short	(.L_17 - .L_16)
	.align		4
.L_16:
        /*0064*/ 	.word	index@(_Z17computeCollisionsPfS_S_S_S_S_S_S_S_S_S_S_S_S_S_S_S_iPb)
        /*0068*/ 	.word	0x0000003a


	//----- nvinfo : EIATTR_FRAME_SIZE
	.align		4
.L_17:
        /*006c*/ 	.byte	0x04, 0x11
        /*006e*/ 	.short	(.L_19 - .L_18)
	.align		4
.L_18:
        /*0070*/ 	.word	index@($_Z17computeCollisionsPfS_S_S_S_S_S_S_S_S_S_S_S_S_S_S_S_iPb$__internal_accurate_pow)
        /*0074*/ 	.word	0x00000000


	//----- nvinfo : EIATTR_FRAME_SIZE
	.align		4
.L_19:
        /*0078*/ 	.byte	0x04, 0x11
        /*007a*/ 	.short	(.L_21 - .L_20)
	.align		4
.L_20:
        /*007c*/ 	.word	index@($__internal_3_$__cuda_sm3x_div_rn_noftz_f32_slowpath)
        /*0080*/ 	.word	0x00000000


	//----- nvinfo : EIATTR_FRAME_SIZE
	.align		4
.L_21:
        /*0084*/ 	.byte	0x04, 0x11
        /*0086*/ 	.short	(.L_23 - .L_22)
	.align		4
.L_22:
        /*0088*/ 	.word	index@($__internal_2_$__cuda_sm20_sqrt_rn_f32_slowpath)
        /*008c*/ 	.word	0x00000000


	//----- nvinfo : EIATTR_FRAME_SIZE
	.align		4
.L_23:
        /*0090*/ 	.byte	0x04, 0x11
        /*0092*/ 	.short	(.L_25 - .L_24)
	.align		4
.L_24:
        /*0094*/ 	.word	index@($__internal_1_$__cuda_sm20_rcp_rn_f32_slowpath)
        /*0098*/ 	.word	0x00000000


	//----- nvinfo : EIATTR_FRAME_SIZE
	.align		4
.L_25:
        /*009c*/ 	.byte	0x04, 0x11
        /*009e*/ 	.short	(.L_27 - .L_26)
	.align		4
.L_26:
        /*00a0*/ 	.word	index@($__internal_0_$__cuda_sm20_div_rn_f64_full)
        /*00a4*/ 	.word	0x00000000


	//----- nvinfo : EIATTR_FRAME_SIZE
	.align		4
.L_27:
        /*00a8*/ 	.byte	0x04, 0x11
        /*00aa*/ 	.short	(.L_29 - .L_28)
	.align		4
.L_28:
        /*00ac*/ 	.word	index@(_Z17computeCollisionsPfS_S_S_S_S_S_S_S_S_S_S_S_S_S_S_S_iPb)
        /*00b0*/ 	.word	0x00000000


	//----- nvinfo : EIATTR_REGCOUNT
	.align		4
.L_29:
        /*00b4*/ 	.byte	0x04, 0x2f
        /*00b6*/ 	.short	(.L_31 - .L_30)
	.align		4
.L_30:
        /*00b8*/ 	.word	index@(_Z17collisionResponsePfS_S_S_S_S_S_S_S_S_S_S_iPb)
        /*00bc*/ 	.word	0x0000001c


	//----- nvinfo : EIATTR_FRAME_SIZE
	.align		4
.L_31:
        /*00c0*/ 	.byte	0x04, 0x11
        /*00c2*/ 	.short	(.L_33 - .L_32)
	.align		4
.L_32:
        /*00c4*/ 	.word	index@(_Z17collisionResponsePfS_S_S_S_S_S_S_S_S_S_S_iPb)
        /*00c8*/ 	.word	0x00000000


	//----- nvinfo : EIATTR_MIN_STACK_SIZE
	.align		4
.L_33:
        /*00cc*/ 	.byte	0x04, 0x12
        /*00ce*/ 	.short	(.L_35 - .L_34)
	.align		4
.L_34:
        /*00d0*/ 	.word	index@(_Z17collisionResponsePfS_S_S_S_S_S_S_S_S_S_S_iPb)
        /*00d4*/ 	.word	0x00000000


	//----- nvinfo : EIATTR_MIN_STACK_SIZE
	.align		4
.L_35:
        /*00d8*/ 	.byte	0x04, 0x12
        /*00da*/ 	.short	(.L_37 - .L_36)
	.align		4
.L_36:
        /*00dc*/ 	.word	index@(_Z17computeCollisionsPfS_S_S_S_S_S_S_S_S_S_S_S_S_S_S_S_iPb)
        /*00e0*/ 	.word	0x00000000


	//----- nvinfo : EIATTR_MIN_STACK_SIZE
	.align		4
.L_37:
        /*00e4*/ 	.byte	0x04, 0x12
        /*00e6*/ 	.short	(.L_39 - .L_38)
	.align		4
.L_38:
        /*00e8*/ 	.word	index@(_Z10moveSystemPfS_S_S_S_S_S_S_S_S_S_S_S_S_fffiPb)
        /*00ec*/ 	.word	0x00000000


	//----- nvinfo : EIATTR_MIN_STACK_SIZE
	.align		4
.L_39:
        /*00f0*/ 	.byte	0x04, 0x12
        /*00f2*/ 	.short	(.L_41 - .L_40)
	.align		4
.L_40:
        /*00f4*/ 	.word	index@(_Z13computeForcesPfS_S_S_S_S_S_iPb)
        /*00f8*/ 	.word	0x00000000
.L_41:


//--------------------- .nv.compat                --------------------------
	.section	.nv.compat,"",@"SHT_CUDA_COMPAT_INFO"
	.align	4
        /*0000*/ 	.byte	0x02, 0x09, 0x00, 0x00, 0x02, 0x02, 0x01, 0x00, 0x02, 0x05, 0x05, 0x00, 0x03, 0x07, 0x01, 0x01
        /*0010*/ 	.byte	0x02, 0x03, 0x00, 0x00, 0x02, 0x06, 0x01, 0x00, 0x04, 0x0b, 0x08, 0x00, 0x01, 0x00, 0x00, 0x00
        /*0020*/ 	.byte	0x00, 0x00, 0x00, 0x00


//--------------------- .nv.info._Z17collisionResponsePfS_S_S_S_S_S_S_S_S_S_S_iPb --------------------------
	.section	.nv.info._Z17collisionResponsePfS_S_S_S_S_S_S_S_S_S_S_iPb,"",@"SHT_CUDA_INFO"
	.sectionflags	@""
	.align	4


	//----- nvinfo : EIATTR_CUDA_API_VERSION
	.align		4
        /*0000*/ 	.byte	0x04, 0x37
        /*0002*/ 	.short	(.L_43 - .L_42)
.L_42:
        /*0004*/ 	.word	0x00000082


	//----- nvinfo : EIATTR_KPARAM_INFO
	.align		4
.L_43:
        /*0008*/ 	.byte	0x04, 0x17
        /*000a*/ 	.short	(.L_45 - .L_44)
.L_44:
        /*000c*/ 	.word	0x00000000
        /*0010*/ 	.short	0x000d
        /*0012*/ 	.short	0x0068
        /*0014*/ 	.byte	0x00, 0xf5, 0x21, 0x00


	//----- nvinfo : EIATTR_KPARAM_INFO
	.align		4
.L_45:
        /*0018*/ 	.byte	0x04, 0x17
        /*001a*/ 	.short	(.L_47 - .L_46)
.L_46:
        /*001c*/ 	.word	0x00000000
        /*0020*/ 	.short	0x000c
        /*0022*/ 	.short	0x0060
        /*0024*/ 	.byte	0x00, 0xf0, 0x11, 0x00


	//----- nvinfo : EIATTR_KPARAM_INFO
	.align		4
.L_47:
        /*0028*/ 	.byte	0x04, 0x17
        /*002a*/ 	.short	(.L_49 - .L_48)
.L_48:
        /*002c*/ 	.word	0x00000000
        /*0030*/ 	.short	0x000b
        /*0032*/ 	.short	0x0058
        /*0034*/ 	.byte	0x00, 0xf5, 0x21, 0x00


	//----- nvinfo : EIATTR_KPARAM_INFO
	.align		4
.L_49:
        /*0038*/ 	.byte	0x04, 0x17
        /*003a*/ 	.short	(.L_51 - .L_50)
.L_50:
        /*003c*/ 	.word	0x00000000
        /*0040*/ 	.short	0x000a
        /*0042*/ 	.short	0x0050
        /*0044*/ 	.byte	0x00, 0xf5, 0x21, 0x00


	//----- nvinfo : EIATTR_KPARAM_INFO
	.align		4
.L_51:
        /*0048*/ 	.byte	0x04, 0x17
        /*004a*/ 	.short	(.L_53 - .L_52)
.L_52:
        /*004c*/ 	.word	0x00000000
        /*0050*/ 	.short	0x0009
        /*0052*/ 	.short	0x0048
        /*0054*/ 	.byte	0x00, 0xf5, 0x21, 0x00


	//----- nvinfo : EIATTR_KPARAM_INFO
	.align		4
.L_53:
        /*0058*/ 	.byte	0x04, 0x17
        /*005a*/ 	.short	(.L_55 - .L_54)
.L_54:
        /*005c*/ 	.word	0x00000000
        /*0060*/ 	.short	0x0008
        /*0062*/ 	.short	0x0040
        /*0064*/ 	.byte	0x00, 0xf5, 0x21, 0x00


	//----- nvinfo : EIATTR_KPARAM_INFO
	.align		4
.L_55:
        /*0068*/ 	.byte	0x04, 0x17
        /*006a*/ 	.short	(.L_57 - .L_56)
.L_56:
        /*006c*/ 	.word	0x00000000
        /*0070*/ 	.short	0x0007
        /*0072*/ 	.short	0x0038
        /*0074*/ 	.byte	0x00, 0xf5, 0x21, 0x00


	//----- nvinfo : EIATTR_KPARAM_INFO
	.align		4
.L_57:
        /*0078*/ 	.byte	0x04, 0x17
        /*007a*/ 	.short	(.L_59 - .L_58)
.L_58:
        /*007c*/ 	.word	0x00000000
        /*0080*/ 	.short	0x0006
        /*0082*/ 	.short	0x0030
        /*0084*/ 	.byte	0x00, 0xf5, 0x21, 0x00


	//----- nvinfo : EIATTR_KPARAM_INFO
	.align		4
.L_59:
        /*0088*/ 	.byte	0x04, 0x17
        /*008a*/ 	.short	(.L_61 - .L_60)
.L_60:
        /*008c*/ 	.word	0x00000000
        /*0090*/ 	.short	0x0005
        /*0092*/ 	.short	0x0028
        /*0094*/ 	.byte	0x00, 0xf5, 0x21, 0x00


	//----- nvinfo : EIATTR_KPARAM_INFO
	.align		4
.L_61:
        /*0098*/ 	.byte	0x04, 0x17
        /*009a*/ 	.short	(.L_63 - .L_62)
.L_62:
        /*009c*/ 	.word	0x00000000
        /*00a0*/ 	.short	0x0004
        /*00a2*/ 	.short	0x0020
        /*00a4*/ 	.byte	0x00, 0xf5, 0x21, 0x00


	//----- nvinfo : EIATTR_KPARAM_INFO
	.align		4
.L_63:
        /*00a8*/ 	.byte	0x04, 0x17
        /*00aa*/ 	.short	(.L_65 - .L_64)
.L_64:
        /*00ac*/ 	.word	0x00000000
        /*00b0*/ 	.short	0x0003
        /*00b2*/ 	.short	0x0018
        /*00b4*/ 	.byte	0x00, 0xf5, 0x21, 0x00


	//----- nvinfo : EIATTR_KPARAM_INFO
	.align		4
.L_65:
        /*00b8*/ 	.byte	0x04, 0x17
        /*00ba*/ 	.short	(.L_67 - .L_66)
.L_66:
        /*00bc*/ 	.word	0x00000000
        /*00c0*/ 	.short	0x0002
        /*00c2*/ 	.short	0x0010
        /*00c4*/ 	.byte	0x00, 0xf5, 0x21, 0x00


	//----- nvinfo : EIATTR_KPARAM_INFO
	.align		4
.L_67:
        /*00c8*/ 	.byte	0x04, 0x17
        /*00ca*/ 	.short	(.L_69 - .L_68)
.L_68:
        /*00cc*/ 	.word	0x00000000
        /*00d0*/ 	.short	0x0001
        /*00d2*/ 	.short	0x0008
        /*00d4*/ 	.byte	0x00, 0xf5, 0x21, 0x00


	//----- nvinfo : EIATTR_KPARAM_INFO
	.align		4
.L_69:
        /*00d8*/ 	.byte	0x04, 0x17
        /*00da*/ 	.short	(.L_71 - .L_70)
.L_70:
        /*00dc*/ 	.word	0x00000000
        /*00e0*/ 	.short	0x0000
        /*00e2*/ 	.short	0x0000
        /*00e4*/ 	.byte	0x00, 0xf5, 0x21, 0x00


	//----- nvinfo : EIATTR_SPARSE_MMA_MASK
	.align		4
.L_71:
        /*00e8*/ 	.byte	0x03, 0x50
        /*00ea*/ 	.short	0x0000


	//----- nvinfo : EIATTR_MAXREG_COUNT
	.align		4
        /*00ec*/ 	.byte	0x03, 0x1b
        /*00ee*/ 	.short	0x00ff


	//----- nvinfo : EIATTR_MERCURY_ISA_VERSION
	.align		4
        /*00f0*/ 	.byte	0x03, 0x5f
        /*00f2*/ 	.short	0x0101


	//----- nvinfo : EIATTR_VRC_CTA_INIT_COUNT
	.align		4
        /*00f4*/ 	.byte	0x02, 0x4a
	.zero		1
	.zero		1


	//----- nvinfo : EIATTR_EXIT_INSTR_OFFSETS
	.align		4
        /*00f8*/ 	.byte	0x04, 0x1c
        /*00fa*/ 	.short	(.L_73 - .L_72)


	//   ....[0]....
.L_72:
        /*00fc*/ 	.word	0x00000070


	//   ....[1]....
        /*0100*/ 	.word	0x000000e0


	//   ....[2]....
        /*0104*/ 	.word	0x00000450


	//----- nvinfo : EIATTR_CBANK_PARAM_SIZE
	.align		4
.L_73:
        /*0108*/ 	.byte	0x03, 0x19
        /*010a*/ 	.short	0x0070


	//----- nvinfo : EIATTR_PARAM_CBANK
	.align		4
        /*010c*/ 	.byte	0x04, 0x0a
        /*010e*/ 	.short	(.L_75 - .L_74)
	.align		4
.L_74:
        /*0110*/ 	.word	index@(.nv.constant0._Z17collisionResponsePfS_S_S_S_S_S_S_S_S_S_S_iPb)
        /*0114*/ 	.short	0x0380
        /*0116*/ 	.short	0x0070


	//----- nvinfo : EIATTR_SW_WAR
	.align		4
.L_75:
        /*0118*/ 	.byte	0x04, 0x36
        /*011a*/ 	.short	(.L_77 - .L_76)
.L_76:
        /*011c*/ 	.word	0x00000008
.L_77:


//--------------------- .nv.info._Z17computeCollisionsPfS_S_S_S_S_S_S_S_S_S_S_S_S_S_S_S_iPb --------------------------
	.section	.nv.info._Z17computeCollisionsPfS_S_S_S_S_S_S_S_S_S_S_S_S_S_S_S_iPb,"",@"SHT_CUDA_INFO"
	.sectionflags	@""
	.align	4


	//----- nvinfo : EIATTR_CUDA_API_VERSION
	.align		4
        /*0000*/ 	.byte	0x04, 0x37
        /*0002*/ 	.short	(.L_79 - .L_78)
.L_78:
        /*0004*/ 	.word	0x00000082


	//----- nvinfo : EIATTR_KPARAM_INFO
	.align		4
.L_79:
        /*0008*/ 	.byte	0x04, 0x17
        /*000a*/ 	.short	(.L_81 - .L_80)
.L_80:
        /*000c*/ 	.word	0x00000000
        /*0010*/ 	.short	0x0012
        /*0012*/ 	.short	0x0090
        /*0014*/ 	.byte	0x00, 0xf5, 0x21, 0x00


	//----- nvinfo : EIATTR_KPARAM_INFO
	.align		4
.L_81:
        /*0018*/ 	.byte	0x04, 0x17
        /*001a*/ 	.short	(.L_83 - .L_82)
.L_82:
        /*001c*/ 	.word	0x00000000
        /*0020*/ 	.short	0x0011
        /*0022*/ 	.short	0x0088
        /*0024*/ 	.byte	0x00, 0xf0, 0x11, 0x00


	//----- nvinfo : EIATTR_KPARAM_INFO
	.align		4
.L_83:
        /*0028*/ 	.byte	0x04, 0x17
        /*002a*/ 	.short	(.L_85 - .L_84)
.L_84:
        /*002c*/ 	.word	0x00000000
        /*0030*/ 	.short	0x0010
        /*0032*/ 	.short	0x0080
        /*0034*/ 	.byte	0x00, 0xf5, 0x21, 0x00


	//----- nvinfo : EIATTR_KPARAM_INFO
	.align		4
.L_85:
        /*0038*/ 	.byte	0x04, 0x17
        /*003a*/ 	.short	(.L_87 - .L_86)
.L_86:
        /*003c*/ 	.word	0x00000000
        /*0040*/ 	.short	0x000f
        /*0042*/ 	.short	0x0078
        /*0044*/ 	.byte	0x00, 0xf5, 0x21, 0x00


	//----- nvinfo : EIATTR_KPARAM_INFO
	.align		4
.L_87:
        /*0048*/ 	.byte	0x04, 0x17
        /*004a*/ 	.short	(.L_89 - .L_88)
.L_88:
        /*004c*/ 	.word	0x00000000
        /*0050*/ 	.short	0x000e
        /*0052*/ 	.short	0x0070
        /*0054*/ 	.byte	0x00, 0xf5, 0x21, 0x00


	//----- nvinfo : EIATTR_KPARAM_INFO
	.align		4
.L_89:
        /*0058*/ 	.byte	0x04, 0x17
        /*005a*/ 	.short	(.L_91 - .L_90)
.L_90:
        /*005c*/ 	.word	0x00000000
        /*0060*/ 	.short	0x000d
        /*0062*/ 	.short	0x0068
        /*0064*/ 	.byte	0x00, 0xf5, 0x21, 0x00


	//----- nvinfo : EIATTR_KPARAM_INFO
	.align		4
.L_91:
        /*0068*/ 	.byte	0x04, 0x17
        /*006a*/ 	.short	(.L_93 - .L_92)
.L_92:
        /*006c*/ 	.word	0x00000000
        /*0070*/ 	.short	0x000c
        /*0072*/ 	.short	0x0060
        /*0074*/ 	.byte	0x00, 0xf5, 0x21, 0x00


	//----- nvinfo : EIATTR_KPARAM_INFO
	.align		4
.L_93:
        /*0078*/ 	.byte	0x04, 0x17
        /*007a*/ 	.short	(.L_95 - .L_94)
.L_94:
        /*007c*/ 	.word	0x00000000
        /*0080*/ 	.short	0x000b
        /*0082*/ 	.short	0x0058
        /*0084*/ 	.byte	0x00, 0xf5, 0x21, 0x00


	//----- nvinfo : EIATTR_KPARAM_INFO
	.align		4
.L_95:
        /*0088*/ 	.byte	0x04, 0x17
        /*008a*/ 	.short	(.L_97 - .L_96)
.L_96:
        /*008c*/ 	.word	0x00000000
        /*0090*/ 	.short	0x000a
        /*0092*/ 	.short	0x0050
        /*0094*/ 	.byte	0x00, 0xf5, 0x21, 0x00


	//----- nvinfo : EIATTR_KPARAM_INFO
	.align		4
.L_97:
        /*0098*/ 	.byte	0x04, 0x17
        /*009a*/ 	.short	(.L_99 - .L_98)
.L_98:
        /*009c*/ 	.word	0x00000000
        /*00a0*/ 	.short	0x0009
        /*00a2*/ 	.short	0x0048
        /*00a4*/ 	.byte	0x00, 0xf5, 0x21, 0x00


	//----- nvinfo : EIATTR_KPARAM_INFO
	.align		4
.L_99:
        /*00a8*/ 	.byte	0x04, 0x17
        /*00aa*/ 	.short	(.L_101 - .L_100)
.L_100:
        /*00ac*/ 	.word	0x00000000
        /*00b0*/ 	.short	0x0008
        /*00b2*/ 	.short	0x0040
        /*00b4*/ 	.byte	0x00, 0xf5, 0x21, 0x00


	//----- nvinfo : EIATTR_KPARAM_INFO
	.align		4
.L_101:
        /*00b8*/ 	.byte	0x04, 0x17
        /*00ba*/ 	.short	(.L_103 - .L_102)
.L_102:
        /*00bc*/ 	.word	0x00000000
        /*00c0*/ 	.short	0x0007
        /*00c2*/ 	.short	0x0038
        /*00c4*/ 	.byte	0x00, 0xf5, 0x21, 0x00


	//----- nvinfo : EIATTR_KPARAM_INFO
	.align		4
.L_103:
        /*00c8*/ 	.byte	0x04, 0x17
        /*00ca*/ 	.short	(.L_105 - .L_104)
.L_104:
        /*00cc*/ 	.word	0x00000000
        /*00d0*/ 	.short	0x0006
        /*00d2*/ 	.short	0x0030
        /*00d4*/ 	.byte	0x00, 0xf5, 0x21, 0x00


	//----- nvinfo : EIATTR_KPARAM_INFO
	.align		4
.L_105:
        /*00d8*/ 	.byte	0x04, 0x17
        /*00da*/ 	.short	(.L_107 - .L_106)
.L_106:
        /*00dc*/ 	.word	0x00000000
        /*00e0*/ 	.short	0x0005
        /*00e2*/ 	.short	0x0028
        /*00e4*/ 	.byte	0x00, 0xf5, 0x21, 0x00


	//----- nvinfo : EIATTR_KPARAM_INFO
	.align		4
.L_107:
        /*00e8*/ 	.byte	0x04, 0x17
        /*00ea*/ 	.short	(.L_109 - .L_108)
.L_108:
        /*00ec*/ 	.word	0x00000000
        /*00f0*/ 	.short	0x0004
        /*00f2*/ 	.short	0x0020
        /*00f4*/ 	.byte	0x00, 0xf5, 0x21, 0x00


	//----- nvinfo : EIATTR_KPARAM_INFO
	.align		4
.L_109:
        /*00f8*/ 	.byte	0x04, 0x17
        /*00fa*/ 	.short	(.L_111 - .L_110)
.L_110:
        /*00fc*/ 	.word	0x00000000
        /*0100*/ 	.short	0x0003
        /*0102*/ 	.short	0x0018
        /*0104*/ 	.byte	0x00, 0xf5, 0x21, 0x00


	//----- nvinfo : EIATTR_KPARAM_INFO
	.align		4
.L_111:
        /*0108*/ 	.byte	0x04, 0x17
        /*010a*/ 	.short	(.L_113 - .L_112)
.L_112:
        /*010c*/ 	.word	0x00000000
        /*0110*/ 	.short	0x0002
        /*0112*/ 	.short	0x0010
        /*0114*/ 	.byte	0x00, 0xf5, 0x21, 0x00


	//----- nvinfo : EIATTR_KPARAM_INFO
	.align		4
.L_113:
        /*0118*/ 	.byte	0x04, 0x17
        /*011a*/ 	.short	(.L_115 - .L_114)
.L_114:
        /*011c*/ 	.word	0x00000000
        /*0120*/ 	.short	0x0001
        /*0122*/ 	.short	0x0008
        /*0124*/ 	.byte	0x00, 0xf5, 0x21, 0x00


	//----- nvinfo : EIATTR_KPARAM_INFO
	.align		4
.L_115:
        /*0128*/ 	.byte	0x04, 0x17
        /*012a*/ 	.short	(.L_117 - .L_116)
.L_116:
        /*012c*/ 	.word	0x00000000
        /*0130*/ 	.short	0x0000
        /*0132*/ 	.short	0x0000
        /*0134*/ 	.byte	0x00, 0xf5, 0x21, 0x00


	//----- nvinfo : EIATTR_SPARSE_MMA_MASK
	.align		4
.L_117:
        /*0138*/ 	.byte	0x03, 0x50
        /*013a*/ 	.short	0x0000


	//----- nvinfo : EIATTR_MAXREG_COUNT
	.align		4
        /*013c*/ 	.byte	0x03, 0x1b
        /*013e*/ 	.short	0x00ff


	//----- nvinfo : EIATTR_MERCURY_ISA_VERSION
	.align		4
        /*0140*/ 	.byte	0x03, 0x5f
        /*0142*/ 	.short	0x0101


	//----- nvinfo : EIATTR_VRC_CTA_INIT_COUNT
	.align		4
        /*0144*/ 	.byte	0x02, 0x4a
	.zero		1
	.zero		1


	//----- nvinfo : EIATTR_EXIT_INSTR_OFFSETS
	.align		4
        /*0148*/ 	.byte	0x04, 0x1c
        /*014a*/ 	.short	(.L_119 - .L_118)


	//   ....[0]....
.L_118:
        /*014c*/ 	.word	0x00000080


	//   ....[1]....
        /*0150*/ 	.word	0x00000240


	//   ....[2]....
        /*0154*/ 	.word	0x000002b0


	//   ....[3]....
        /*0158*/ 	.word	0x00000300


	//   ....[4]....
        /*015c*/ 	.word	0x00000870


	//   ....[5]....
        /*0160*/ 	.word	0x00001e10


	//   ....[6]....
        /*0164*/ 	.word	0x000040e0


	//----- nvinfo : EIATTR_CRS_STACK_SIZE
	.align		4
.L_119:
        /*0168*/ 	.byte	0x04, 0x1e
        /*016a*/ 	.short	(.L_121 - .L_120)
.L_120:
        /*016c*/ 	.word	0x00000000


	//----- nvinfo : EIATTR_CBANK_PARAM_SIZE
	.align		4
.L_121:
        /*0170*/ 	.byte	0x03, 0x19
        /*0172*/ 	.short	0x0098


	//----- nvinfo : EIATTR_PARAM_CBANK
	.align		4
        /*0174*/ 	.byte	0x04, 0x0a
        /*0176*/ 	.short	(.L_123 - .L_122)
	.align		4
.L_122:
        /*0178*/ 	.word	index@(.nv.constant0._Z17computeCollisionsPfS_S_S_S_S_S_S_S_S_S_S_S_S_S_S_S_iPb)
        /*017c*/ 	.short	0x0380
        /*017e*/ 	.short	0x0098


	//----- nvinfo : EIATTR_SW_WAR
	.align		4
.L_123:
        /*0180*/ 	.byte	0x04, 0x36
        /*0182*/ 	.short	(.L_125 - .L_124)
.L_124:
        /*0184*/ 	.word	0x00000008
.L_125:


//--------------------- .nv.info._Z10moveSystemPfS_S_S_S_S_S_S_S_S_S_S_S_S_fffiPb --------------------------
	.section	.nv.info._Z10moveSystemPfS_S_S_S_S_S_S_S_S_S_S_S_S_fffiPb,"",@"SHT_CUDA_INFO"
	.sectionflags	@""
	.align	4


	//----- nvinfo : EIATTR_CUDA_API_VERSION
	.align		4
        /*0000*/ 	.byte	0x04, 0x37
        /*0002*/ 	.short	(.L_127 - .L_126)
.L_126:
        /*0004*/ 	.word	0x00000082


	//----- nvinfo : EIATTR_KPARAM_INFO
	.align		4
.L_127:
        /*0008*/ 	.byte	0x04, 0x17
        /*000a*/ 	.short	(.L_129 - .L_128)
.L_128:
        /*000c*/ 	.word	0x00000000
        /*0010*/ 	.short	0x0012
        /*0012*/ 	.short	0x0080
        /*0014*/ 	.byte	0x00, 0xf5, 0x21, 0x00


	//----- nvinfo : EIATTR_KPARAM_INFO
	.align		4
.L_129:
        /*0018*/ 	.byte	0x04, 0x17
        /*001a*/ 	.short	(.L_131 - .L_130)
.L_130:
        /*001c*/ 	.word	0x00000000
        /*0020*/ 	.short	0x0011
        /*0022*/ 	.short	0x007c
        /*0024*/ 	.byte	0x00, 0xf0, 0x11, 0x00


	//----- nvinfo : EIATTR_KPARAM_INFO
	.align		4
.L_131:
        /*0028*/ 	.byte	0x04, 0x17
        /*002a*/ 	.short	(.L_133 - .L_132)
.L_132:
        /*002c*/ 	.word	0x00000000
        /*0030*/ 	.short	0x0010
        /*0032*/ 	.short	0x0078
        /*0034*/ 	.byte	0x00, 0xf0, 0x11, 0x00


	//----- nvinfo : EIATTR_KPARAM_INFO
	.align		4
.L_133:
        /*0038*/ 	.byte	0x04, 0x17
        /*003a*/ 	.short	(.L_135 - .L_134)
.L_134:
        /*003c*/ 	.word	0x00000000
        /*0040*/ 	.short	0x000f
        /*0042*/ 	.short	0x0074
        /*0044*/ 	.byte	0x00, 0xf0, 0x11, 0x00


	//----- nvinfo : EIATTR_KPARAM_INFO
	.align		4
.L_135:
        /*0048*/ 	.byte	0x04, 0x17
        /*004a*/ 	.short	(.L_137 - .L_136)
.L_136:
        /*004c*/ 	.word	0x00000000
        /*0050*/ 	.short	0x000e
        /*0052*/ 	.short	0x0070
        /*0054*/ 	.byte	0x00, 0xf0, 0x11, 0x00


	//----- nvinfo : EIATTR_KPARAM_INFO
	.align		4
.L_137:
        /*0058*/ 	.byte	0x04, 0x17
        /*005a*/ 	.short	(.L_139 - .L_138)
.L_138:
        /*005c*/ 	.word	0x00000000
        /*0060*/ 	.short	0x000d
        /*0062*/ 	.short	0x0068
        /*0064*/ 	.byte	0x00, 0xf5, 0x21, 0x00


	//----- nvinfo : EIATTR_KPARAM_INFO
	.align		4
.L_139:
        /*0068*/ 	.byte	0x04, 0x17
        /*006a*/ 	.short	(.L_141 - .L_140)
.L_140:
        /*006c*/ 	.word	0x00000000
        /*0070*/ 	.short	0x000c
        /*0072*/ 	.short	0x0060
        /*0074*/ 	.byte	0x00, 0xf5, 0x21, 0x00


	//----- nvinfo : EIATTR_KPARAM_INFO
	.align		4
.L_141:
        /*0078*/ 	.byte	0x04, 0x17
        /*007a*/ 	.short	(.L_143 - .L_142)
.L_142:
        /*007c*/ 	.word	0x00000000
        /*0080*/ 	.short	0x000b
        /*0082*/ 	.short	0x0058
        /*0084*/ 	.byte	0x00, 0xf5, 0x21, 0x00


	//----- nvinfo : EIATTR_KPARAM_INFO
	.align		4
.L_143:
        /*0088*/ 	.byte	0x04, 0x17
        /*008a*/ 	.short	(.L_145 - .L_144)
.L_144:
        /*008c*/ 	.word	0x00000000
        /*0090*/ 	.short	0x000a
        /*0092*/ 	.short	0x0050
        /*0094*/ 	.byte	0x00, 0xf5, 0x21, 0x00


	//----- nvinfo : EIATTR_KPARAM_INFO
	.align		4
.L_145:
        /*0098*/ 	.byte	0x04, 0x17
        /*009a*/ 	.short	(.L_147 - .L_146)
.L_146:
        /*009c*/ 	.word	0x00000000
        /*00a0*/ 	.short	0x0009
        /*00a2*/ 	.short	0x0048
        /*00a4*/ 	.byte	0x00, 0xf5, 0x21, 0x00


	//----- nvinfo : EIATTR_KPARAM_INFO
	.align		4
.L_147:
        /*00a8*/ 	.byte	0x04, 0x17
        /*00aa*/ 	.short	(.L_149 - .L_148)
.L_148:
        /*00ac*/ 	.word	0x00000000
        /*00b0*/ 	.short	0x0008
        /*00b2*/ 	.short	0x0040
        /*00b4*/ 	.byte	0x00, 0xf5, 0x21, 0x00


	//----- nvinfo : EIATTR_KPARAM_INFO
	.align		4
.L_149:
        /*00b8*/ 	.byte	0x04, 0x17
        /*00ba*/ 	.short	(.L_151 - .L_150)
.L_150:
        /*00bc*/ 	.word	0x00000000
        /*00c0*/ 	.short	0x0007
        /*00c2*/ 	.short	0x0038
        /*00c4*/ 	.byte	0x00, 0xf5, 0x21, 0x00


	//----- nvinfo : EIATTR_KPARAM_INFO
	.align		4
.L_151:
        /*00c8*/ 	.byte	0x04, 0x17
        /*00ca*/ 	.short	(.L_153 - .L_152)
.L_152:
        /*00cc*/ 	.word	0x00000000
        /*00d0*/ 	.short	0x0006
        /*00d2*/ 	.short	0x0030
        /*00d4*/ 	.byte	0x00, 0xf5, 0x21, 0x00


	//----- nvinfo : EIATTR_KPARAM_INFO
	.align		4
.L_153:
        /*00d8*/ 	.byte	0x04, 0x17
        /*00da*/ 	.short	(.L_155 - .L_154)
.L_154:
        /*00dc*/ 	.word	0x00000000
        /*00e0*/ 	.short	0x0005
        /*00e2*/ 	.short	0x0028
        /*00e4*/ 	.byte	0x00, 0xf5, 0x21, 0x00


	//----- nvinfo : EIATTR_KPARAM_INFO
	.align		4
.L_155:
        /*00e8*/ 	.byte	0x04, 0x17
        /*00ea*/ 	.short	(.L_157 - .L_156)
.L_156:
        /*00ec*/ 	.word	0x00000000
        /*00f0*/ 	.short	0x0004
        /*00f2*/ 	.short	0x0020
        /*00f4*/ 	.byte	0x00, 0xf5, 0x21, 0x00


	//----- nvinfo : EIATTR_KPARAM_INFO
	.align		4
.L_157:
        /*00f8*/ 	.byte	0x04, 0x17
        /*00fa*/ 	.short	(.L_159 - .L_158)
.L_158:
        /*00fc*/ 	.word	0x00000000
        /*0100*/ 	.short	0x0003
        /*0102*/ 	.short	0x0018
        /*0104*/ 	.byte	0x00, 0xf5, 0x21, 0x00


	//----- nvinfo : EIATTR_KPARAM_INFO
	.align		4
.L_159:
        /*0108*/ 	.byte	0x04, 0x17
        /*010a*/ 	.short	(.L_161 - .L_160)
.L_160:
        /*010c*/ 	.word	0x00000000
        /*0110*/ 	.short	0x0002
        /*0112*/ 	.short	0x0010
        /*0114*/ 	.byte	0x00, 0xf5, 0x21, 0x00


	//----- nvinfo : EIATTR_KPARAM_INFO
	.align		4
.L_161:
        /*0118*/ 	.byte	0x04, 0x17
        /*011a*/ 	.short	(.L_163 - .L_162)
.L_162:
        /*011c*/ 	.word	0x00000000
        /*0120*/ 	.short	0x0001
        /*0122*/ 	.short	0x0008
        /*0124*/ 	.byte	0x00, 0xf5, 0x21, 0x00


	//----- nvinfo : EIATTR_KPARAM_INFO
	.align		4
.L_163:
        /*0128*/ 	.byte	0x04, 0x17
        /*012a*/ 	.short	(.L_165 - .L_164)
.L_164:
        /*012c*/ 	.word	0x00000000
        /*0130*/ 	.short	0x0000
        /*0132*/ 	.short	0x0000
        /*0134*/ 	.byte	0x00, 0xf5, 0x21, 0x00


	//----- nvinfo : EIATTR_SPARSE_MMA_MASK
	.align		4
.L_165:
        /*0138*/ 	.byte	0x03, 0x50
        /*013a*/ 	.short	0x0000


	//----- nvinfo : EIATTR_MAXREG_COUNT
	.align		4
        /*013c*/ 	.byte	0x03, 0x1b
        /*013e*/ 	.short	0x00ff


	//----- nvinfo : EIATTR_MERCURY_ISA_VERSION
	.align		4
        /*0140*/ 	.byte	0x03, 0x5f
        /*0142*/ 	.short	0x0101


	//----- nvinfo : EIATTR_VRC_CTA_INIT_COUNT
	.align		4
        /*0144*/ 	.byte	0x02, 0x4a
	.zero		1
	.zero		1


	//----- nvinfo : EIATTR_EXIT_INSTR_OFFSETS
	.align		4
        /*0148*/ 	.byte	0x04, 0x1c
        /*014a*/ 	.short	(.L_167 - .L_166)


	//   ....[0]....
.L_166:
        /*014c*/ 	.word	0x00000070


	//   ....[1]....
        /*0150*/ 	.word	0x000000e0


	//   ....[2]....
        /*0154*/ 	.word	0x00000cd0


	//----- nvinfo : EIATTR_CRS_STACK_SIZE
	.align		4
.L_167:
        /*0158*/ 	.byte	0x04, 0x1e
        /*015a*/ 	.short	(.L_169 - .L_168)
.L_168:
        /*015c*/ 	.word	0x00000000


	//----- nvinfo : EIATTR_CBANK_PARAM_SIZE
	.align		4
.L_169:
        /*0160*/ 	.byte	0x03, 0x19
        /*0162*/ 	.short	0x0088


	//----- nvinfo : EIATTR_PARAM_CBANK
	.align		4
        /*0164*/ 	.byte	0x04, 0x0a
        /*0166*/ 	.short	(.L_171 - .L_170)
	.align		4
.L_170:
        /*0168*/ 	.word	index@(.nv.constant0._Z10moveSystemPfS_S_S_S_S_S_S_S_S_S_S_S_S_fffiPb)
        /*016c*/ 	.short	0x0380
        /*016e*/ 	.short	0x0088


	//----- nvinfo : EIATTR_SW_WAR
	.align		4
.L_171:
        /*0170*/ 	.byte	0x04, 0x36
        /*0172*/ 	.short	(.L_173 - .L_172)
.L_172:
        /*0174*/ 	.word	0x00000008
.L_173:


//--------------------- .nv.info._Z13computeForcesPfS_S_S_S_S_S_iPb --------------------------
	.section	.nv.info._Z13computeForcesPfS_S_S_S_S_S_iPb,"",@"SHT_CUDA_INFO"
	.sectionflags	@""
	.align	4


	//----- nvinfo : EIATTR_CUDA_API_VERSION
	.align		4
        /*0000*/ 	.byte	0x04, 0x37
        /*0002*/ 	.short	(.L_175 - .L_174)
.L_174:
        /*0004*/ 	.word	0x00000082


	//----- nvinfo : EIATTR_KPARAM_INFO
	.align		4
.L_175:
        /*0008*/ 	.byte	0x04, 0x17
        /*000a*/ 	.short	(.L_177 - .L_176)
.L_176:
        /*000c*/ 	.word	0x00000000
        /*0010*/ 	.short	0x0008
        /*0012*/ 	.short	0x0040
        /*0014*/ 	.byte	0x00, 0xf5, 0x21, 0x00


	//----- nvinfo : EIATTR_KPARAM_INFO
	.align		4
.L_177:
        /*0018*/ 	.byte	0x04, 0x17
        /*001a*/ 	.short	(.L_179 - .L_178)
.L_178:
        /*001c*/ 	.word	0x00000000
        /*0020*/ 	.short	0x0007
        /*0022*/ 	.short	0x0038
        /*0024*/ 	.byte	0x00, 0xf0, 0x11, 0x00


	//----- nvinfo : EIATTR_KPARAM_INFO
	.align		4
.L_179:
        /*0028*/ 	.byte	0x04, 0x17
        /*002a*/ 	.short	(.L_181 - .L_180)
.L_180:
        /*002c*/ 	.word	0x00000000
        /*0030*/ 	.short	0x0006
        /*0032*/ 	.short	0x0030
        /*0034*/ 	.byte	0x00, 0xf5, 0x21, 0x00


	//----- nvinfo : EIATTR_KPARAM_INFO
	.align		4
.L_181:
        /*0038*/ 	.byte	0x04, 0x17
        /*003a*/ 	.short	(.L_183 - .L_182)
.L_182:
        /*003c*/ 	.word	0x00000000
        /*0040*/ 	.short	0x0005
        /*0042*/ 	.short	0x0028
        /*0044*/ 	.byte	0x00, 0xf5, 0x21, 0x00


	//----- nvinfo : EIATTR_KPARAM_INFO
	.align		4
.L_183:
        /*0048*/ 	.byte	0x04, 0x17
        /*004a*/ 	.short	(.L_185 - .L_184)
.L_184:
        /*004c*/ 	.word	0x00000000
        /*0050*/ 	.short	0x0004
        /*0052*/ 	.short	0x0020
        /*0054*/ 	.byte	0x00, 0xf5, 0x21, 0x00


	//----- nvinfo : EIATTR_KPARAM_INFO
	.align		4
.L_185:
        /*0058*/ 	.byte	0x04, 0x17
        /*005a*/ 	.short	(.L_187 - .L_186)
.L_186:
        /*005c*/ 	.word	0x00000000
        /*0060*/ 	.short	0x0003
        /*0062*/ 	.short	0x0018
        /*0064*/ 	.byte	0x00, 0xf5, 0x21, 0x00


	//----- nvinfo : EIATTR_KPARAM_INFO
	.align		4
.L_187:
        /*0068*/ 	.byte	0x04, 0x17
        /*006a*/ 	.short	(.L_189 - .L_188)
.L_188:
        /*006c*/ 	.word	0x00000000
        /*0070*/ 	.short	0x0002
        /*0072*/ 	.short	0x0010
        /*0074*/ 	.byte	0x00, 0xf5, 0x21, 0x00


	//----- nvinfo : EIATTR_KPARAM_INFO
	.align		4
.L_189:
        /*0078*/ 	.byte	0x04, 0x17
        /*007a*/ 	.short	(.L_191 - .L_190)
.L_190:
        /*007c*/ 	.word	0x00000000
        /*0080*/ 	.short	0x0001
        /*0082*/ 	.short	0x0008
        /*0084*/ 	.byte	0x00, 0xf5, 0x21, 0x00


	//----- nvinfo : EIATTR_KPARAM_INFO
	.align		4
.L_191:
        /*0088*/ 	.byte	0x04, 0x17
        /*008a*/ 	.short	(.L_193 - .L_192)
.L_192:
        /*008c*/ 	.word	0x00000000
        /*0090*/ 	.short	0x0000
        /*0092*/ 	.short	0x0000
        /*0094*/ 	.byte	0x00, 0xf5, 0x21, 0x00


	//----- nvinfo : EIATTR_SPARSE_MMA_MASK
	.align		4
.L_193:
        /*0098*/ 	.byte	0x03, 0x50
        /*009a*/ 	.short	0x0000


	//----- nvinfo : EIATTR_MAXREG_COUNT
	.align		4
        /*009c*/ 	.byte	0x03, 0x1b
        /*009e*/ 	.short	0x00ff


	//----- nvinfo : EIATTR_MERCURY_ISA_VERSION
	.align		4
        /*00a0*/ 	.byte	0x03, 0x5f
        /*00a2*/ 	.short	0x0101


	//----- nvinfo : EIATTR_VRC_CTA_INIT_COUNT
	.align		4
        /*00a4*/ 	.byte	0x02, 0x4a
	.zero		1
	.zero		1


	//----- nvinfo : EIATTR_EXIT_INSTR_OFFSETS
	.align		4
        /*00a8*/ 	.byte	0x04, 0x1c
        /*00aa*/ 	.short	(.L_195 - .L_194)


	//   ....[0]....
.L_194:
        /*00ac*/ 	.word	0x00000080


	//   ....[1]....
        /*00b0*/ 	.word	0x00000240


	//   ....[2]....
        /*00b4*/ 	.word	0x000002b0


	//   ....[3]....
        /*00b8*/ 	.word	0x00000300


	//   ....[4]....
        /*00bc*/ 	.word	0x00000c50


	//----- nvinfo : EIATTR_CRS_STACK_SIZE
	.align		4
.L_195:
        /*00c0*/ 	.byte	0x04, 0x1e
        /*00c2*/ 	.short	(.L_197 - .L_196)
.L_196:
        /*00c4*/ 	.word	0x00000000


	//----- nvinfo : EIATTR_CBANK_PARAM_SIZE
	.align		4
.L_197:
        /*00c8*/ 	.byte	0x03, 0x19
        /*00ca*/ 	.short	0x0048


	//----- nvinfo : EIATTR_PARAM_CBANK
	.align		4
        /*00cc*/ 	.byte	0x04, 0x0a
        /*00ce*/ 	.short	(.L_199 - .L_198)
	.align		4
.L_198:
        /*00d0*/ 	.word	index@(.nv.constant0._Z13computeForcesPfS_S_S_S_S_S_iPb)
        /*00d4*/ 	.short	0x0380
        /*00d6*/ 	.short	0x0048


	//----- nvinfo : EIATTR_SW_WAR
	.align		4
.L_199:
        /*00d8*/ 	.byte	0x04, 0x36
        /*00da*/ 	.short	(.L_201 - .L_200)
.L_200:
        /*00dc*/ 	.word	0x00000008
.L_201:


//--------------------- .nv.callgraph             --------------------------
	.section	.nv.callgraph,"",@"SHT_CUDA_CALLGRAPH"
	.align	4
	.sectionentsize	8
	.align		4
        /*0000*/ 	.word	0x00000000
	.align		4
        /*0004*/ 	.word	0xffffffff
	.align		4
        /*0008*/ 	.word	0x00000000
	.align		4
        /*000c*/ 	.word	0xfffffffe
	.align		4
        /*0010*/ 	.word	0x00000000
	.align		4
        /*0014*/ 	.word	0xfffffffd
	.align		4
        /*0018*/ 	.word	0x00000000
	.align		4
        /*001c*/ 	.word	0xfffffffc


//--------------------- .text._Z17collisionResponsePfS_S_S_S_S_S_S_S_S_S_S_iPb --------------------------
	.section	.text._Z17collisionResponsePfS_S_S_S_S_S_S_S_S_S_S_iPb,"ax",@progbits
	.align	128
        .global         _Z17collisionResponsePfS_S_S_S_S_S_S_S_S_S_S_iPb
        .type           _Z17collisionResponsePfS_S_S_S_S_S_S_S_S_S_S_iPb,@function
        .size           _Z17collisionResponsePfS_S_S_S_S_S_S_S_S_S_S_iPb,(.L_x_178 - _Z17collisionResponsePfS_S_S_S_S_S_S_S_S_S_S_iPb)
        .other          _Z17collisionResponsePfS_S_S_S_S_S_S_S_S_S_S_iPb,@"STO_CUDA_ENTRY STV_DEFAULT"
_Z17collisionResponsePfS_S_S_S_S_S_S_S_S_S_S_iPb:
.text._Z17collisionResponsePfS_S_S_S_S_S_S_S_S_S_S_iPb:
[----:B------:R-:W-:Y:S01]  /*0000*/  LDC R1, c[0x0][0x37c] ;  /* 0x0000df00ff017b82 */ /* 0x000fe20000000800 */
[----:B------:R-:W0:Y:S07]  /*0010*/  S2R R3, SR_TID.X ;  /* 0x0000000000037919 */ /* 0x000e2e0000002100 */
[----:B------:R-:W0:Y:S01]  /*0020*/  S2UR UR4, SR_CTAID.X ;  /* 0x00000000000479c3 */ /* 0x000e220000002500 */
[----:B------:R-:W1:Y:S07]  /*0030*/  LDCU UR5, c[0x0][0x3e0] ;  /* 0x00007c00ff0577ac */ /* 0x000e6e0008000800 */
[----:B------:R-:W0:Y:S02]  /*0040*/  LDC R0, c[0x0][0x360] ;  /* 0x0000d800ff007b82 */ /* 0x000e240000000800 */
[----:B0-----:R-:W-:-:S05]  /*0050*/  IMAD R0, R0, UR4, R3 ;  /* 0x0000000400007c24 */ /* 0x001fca000f8e0203 */
[----:B-1----:R-:W-:-:S13]  /*0060*/  ISETP.GE.AND P0, PT, R0, UR5, PT ;  /* 0x0000000500007c0c */ /* 0x002fda000bf06270 */
[----:B------:R-:W-:Y:S05]  /*0070*/  @P0 EXIT ;  /* 0x000000000000094d */ /* 0x000fea0003800000 */
[----:B------:R-:W0:Y:S01]  /*0080*/  LDCU.64 UR6, c[0x0][0x3e8] ;  /* 0x00007d00ff0677ac */ /* 0x000e220008000a00 */
[----:B------:R-:W1:Y:S01]  /*0090*/  LDCU.64 UR4, c[0x0][0x358] ;  /* 0x00006b00ff0477ac */ /* 0x000e620008000a00 */
[----:B0-----:R-:W-:-:S04]  /*00a0*/  IADD3 R2, P0, PT, R0, UR6, RZ ;  /* 0x0000000600027c10 */ /* 0x001fc8000ff1e0ff */
[----:B------:R-:W-:-:S05]  /*00b0*/  LEA.HI.X.SX32 R3, R0, UR7, 0x1, P0 ;  /* 0x0000000700037c11 */ /* 0x000fca00080f0eff */
[----:B-1----:R-:W2:Y:S02]  /*00c0*/  LDG.E.U8 R2, desc[UR4][R2.64] ;  /* 0x0000000402027981 */ /* 0x002ea4000c1e1100 */
[----:B--2---:R-:W-:-:S13]  /*00d0*/  ISETP.NE.AND P0, PT, R2, RZ, PT ;  /* 0x000000ff0200720c */ /* 0x004fda0003f05270 */
[----:B------:R-:W-:Y:S05]  /*00e0*/  @!P0 EXIT ;  /* 0x000000000000894d */ /* 0x000fea0003800000 */
[----:B------:R-:W0:Y:S08]  /*00f0*/  LDC.64 R2, c[0x0][0x3b0] ;  /* 0x0000ec00ff027b82 */ /* 0x000e300000000a00 */
[----:B------:R-:W1:Y:S08]  /*0100*/  LDC.64 R8, c[0x0][0x380] ;  /* 0x0000e000ff087b82 */ /* 0x000e700000000a00 */
[----:B------:R-:W2:Y:S01]  /*0110*/  LDC.64 R4, c[0x0][0x3b8] ;  /* 0x0000ee00ff047b82 */ /* 0x000ea20000000a00 */
[----:B0-----:R-:W-:-:S07]  /*0120*/  IMAD.WIDE R2, R0, 0x4, R2 ;  /* 0x0000000400027825 */ /* 0x001fce00078e0202 */
[----:B------:R-:W0:Y:S01]  /*0130*/  LDC.64 R12, c[0x0][0x388] ;  /* 0x0000e200ff0c7b82 */ /* 0x000e220000000a00 */
[----:B------:R-:W3:Y:S01]  /*0140*/  LDG.E R6, desc[UR4][R2.64] ;  /* 0x0000000402067981 */ /* 0x000ee2000c1e1900 */
[----:B-1----:R-:W-:-:S06]  /*0150*/  IMAD.WIDE R8, R0, 0x4, R8 ;  /* 0x0000000400087825 */ /* 0x002fcc00078e0208 */
[----:B------:R-:W1:Y:S01]  /*0160*/  LDC.64 R16, c[0x0][0x390] ;  /* 0x0000e400ff107b82 */ /* 0x000e620000000a00 */
[----:B------:R-:W3:Y:S01]  /*0170*/  LDG.E R7, desc[UR4][R8.64] ;  /* 0x0000000408077981 */ /* 0x000ee2000c1e1900 */
[----:B--2---:R-:W-:-:S04]  /*0180*/  IMAD.WIDE R4, R0, 0x4, R4 ;  /* 0x0000000400047825 */ /* 0x004fc800078e0204 */
[----:B0-----:R-:W-:-:S04]  /*0190*/  IMAD.WIDE R12, R0, 0x4, R12 ;  /* 0x00000004000c7825 */ /* 0x001fc800078e020c */
[----:B---3--:R-:W-:Y:S02]  /*01a0*/  FADD R11, R6, R7 ;  /* 0x00000007060b7221 */ /* 0x008fe40000000000 */
[----:B------:R-:W0:Y:S03]  /*01b0*/  LDC.64 R6, c[0x0][0x3c0] ;  /* 0x0000f000ff067b82 */ /* 0x000e260000000a00 */
[----:B------:R2:W-:Y:S04]  /*01c0*/  STG.E desc[UR4][R8.64], R11 ;  /* 0x0000000b08007986 */ /* 0x0005e8000c101904 */
[----:B------:R-:W3:Y:S04]  /*01d0*/  LDG.E R10, desc[UR4][R4.64] ;  /* 0x00000004040a7981 */ /* 0x000ee8000c1e1900 */
[----:B------:R-:W3:Y:S01]  /*01e0*/  LDG.E R15, desc[UR4][R12.64] ;  /* 0x000000040c0f7981 */ /* 0x000ee2000c1e1900 */
[C---:B-1----:R-:W-:Y:S01]  /*01f0*/  IMAD.WIDE R16, R0.reuse, 0x4, R16 ;  /* 0x0000000400107825 */ /* 0x042fe200078e0210 */
[----:B--2---:R-:W1:Y:S03]  /*0200*/  LDC.64 R8, c[0x0][0x3c8] ;  /* 0x0000f200ff087b82 */ /* 0x004e660000000a00 */
        /* <DEDUP_REMOVED lines=19> */
[----:B------:R-:W-:Y:S04]  /*0340*/  STG.E desc[UR4][R10.64], R21 ;  /* 0x000000150a007986 */ /* 0x000fe8000c101904 */
[----:B------:R-:W2:Y:S04]  /*0350*/  LDG.E R20, desc[UR4][R12.64] ;  /* 0x000000040c147981 */ /* 0x000ea8000c1e1900 */
[----:B------:R-:W2:Y:S01]  /*0360*/  LDG.E R23, desc[UR4][R14.64] ;  /* 0x000000040e177981 */ /* 0x000ea2000c1e1900 */
[----:B-1----:R-:W-:-:S04]  /*0370*/  IMAD.WIDE R16, R0, 0x4, R16 ;  /* 0x0000000400107825 */ /* 0x002fc800078e0210 */
[----:B0-----:R-:W-:-:S04]  /*0380*/  IMAD.WIDE R18, R0, 0x4, R18 ;  /* 0x0000000400127825 */ /* 0x001fc800078e0212 */
[----:B--2---:R-:W-:-:S05]  /*0390*/  FADD R23, R20, R23 ;  /* 0x0000001714177221 */ /* 0x004fca0000000000 */
[----:B------:R-:W-:Y:S04]  /*03a0*/  STG.E desc[UR4][R14.64], R23 ;  /* 0x000000170e007986 */ /* 0x000fe8000c101904 */
[----:B------:R-:W2:Y:S04]  /*03b0*/  LDG.E R0, desc[UR4][R16.64] ;  /* 0x0000000410007981 */ /* 0x000ea8000c1e1900 */
[----:B------:R-:W2:Y:S02]  /*03c0*/  LDG.E R25, desc[UR4][R18.64] ;  /* 0x0000000412197981 */ /* 0x000ea4000c1e1900 */
[----:B--2---:R-:W-:-:S05]  /*03d0*/  FADD R25, R0, R25 ;  /* 0x0000001900197221 */ /* 0x004fca0000000000 */
[----:B------:R-:W-:Y:S04]  /*03e0*/  STG.E desc[UR4][R18.64], R25 ;  /* 0x0000001912007986 */ /* 0x000fe8000c101904 */
[----:B------:R-:W-:Y:S04]  /*03f0*/  STG.E desc[UR4][R16.64], RZ ;  /* 0x000000ff10007986 */ /* 0x000fe8000c101904 */
[----:B------:R-:W-:Y:S04]  /*0400*/  STG.E desc[UR4][R12.64], RZ ;  /* 0x000000ff0c007986 */ /* 0x000fe8000c101904 */
[----:B------:R-:W-:Y:S04]  /*0410*/  STG.E desc[UR4][R8.64], RZ ;  /* 0x000000ff08007986 */ /* 0x000fe8000c101904 */
[----:B------:R-:W-:Y:S04]  /*0420*/  STG.E desc[UR4][R6.64], RZ ;  /* 0x000000ff06007986 */ /* 0x000fe8000c101904 */
[----:B------:R-:W-:Y:S04]  /*0430*/  STG.E desc[UR4][R4.64], RZ ;  /* 0x000000ff04007986 */ /* 0x000fe8000c101904 */
[----:B------:R-:W-:Y:S01]  /*0440*/  STG.E desc[UR4][R2.64], RZ ;  /* 0x000000ff02007986 */ /* 0x000fe2000c101904 */
[----:B------:R-:W-:Y:S05]  /*0450*/  EXIT ;  /* 0x000000000000794d */ /* 0x000fea0003800000 */
.L_x_0:
[----:B------:R-:W-:-:S00]  /*0460*/  BRA `(.L_x_0) ;  /* 0xfffffffc00fc7947 */ /* 0x000fc0000383ffff */
[----:B------:R-:W-:-:S00]  /*0470*/  NOP ;  /* 0x0000000000007918 */ /* 0x000fc00000000000 */
        /* <DEDUP_REMOVED lines=8> */
.L_x_178:


//--------------------- .text._Z17computeCollisionsPfS_S_S_S_S_S_S_S_S_S_S_S_S_S_S_S_iPb --------------------------
	.section	.text._Z17computeCollisionsPfS_S_S_S_S_S_S_S_S_S_S_S_S_S_S_S_iPb,"ax",@progbits
	.align	128
        .global         _Z17computeCollisionsPfS_S_S_S_S_S_S_S_S_S_S_S_S_S_S_S_iPb
        .type           _Z17computeCollisionsPfS_S_S_S_S_S_S_S_S_S_S_S_S_S_S_S_iPb,@function
        .size           _Z17computeCollisionsPfS_S_S_S_S_S_S_S_S_S_S_S_S_S_S_S_iPb,(.L_x_173 - _Z17computeCollisionsPfS_S_S_S_S_S_S_S_S_S_S_S_S_S_S_S_iPb)
        .other          _Z17computeCollisionsPfS_S_S_S_S_S_S_S_S_S_S_S_S_S_S_S_iPb,@"STO_CUDA_ENTRY STV_DEFAULT"
_Z17computeCollisionsPfS_S_S_S_S_S_S_S_S_S_S_S_S_S_S_S_iPb:
.text._Z17computeCollisionsPfS_S_S_S_S_S_S_S_S_S_S_S_S_S_S_S_iPb:
[----:B------:R-:W-:Y:S01]  /*0000*/  LDC R1, c[0x0][0x37c] ;  /* 0x0000df00ff017b82 */ /* 0x000fe20000000800 */
[----:B------:R-:W0:Y:S07]  /*0010*/  S2R R0, SR_TID.X ;  /* 0x0000000000007919 */ /* 0x000e2e0000002100 */
[----:B------:R-:W0:Y:S08]  /*0020*/  S2UR UR4, SR_CTAID.X ;  /* 0x00000000000479c3 */ /* 0x000e300000002500 */
[----:B------:R-:W0:Y:S08]  /*0030*/  LDC R45, c[0x0][0x360] ;  /* 0x0000d800ff2d7b82 */ /* 0x000e300000000800 */
[----:B------:R-:W1:Y:S01]  /*0040*/  LDC R4, c[0x0][0x408] ;  /* 0x00010200ff047b82 */ /* 0x000e620000000800 */
[----:B0-----:R-:W-:-:S02]  /*0050*/  IMAD R45, R45, UR4, R0 ;  /* 0x000000042d2d7c24 */ /* 0x001fc4000f8e0200 */
[----:B-1----:R-:W-:-:S05]  /*0060*/  IMAD R0, R4, R4, RZ ;  /* 0x0000000404007224 */ /* 0x002fca00078e02ff */
[----:B------:R-:W-:-:S13]  /*0070*/  ISETP.GE.AND P0, PT, R45, R0, PT ;  /* 0x000000002d00720c */ /* 0x000fda0003f06270 */
[----:B------:R-:W-:Y:S05]  /*0080*/  @P0 EXIT ;  /* 0x000000000000094d */ /* 0x000fea0003800000 */
[----:B------:R-:W-:-:S04]  /*0090*/  IABS R5, R4 ;  /* 0x0000000400057213 */ /* 0x000fc80000000000 */
[----:B------:R-:W0:Y:S08]  /*00a0*/  I2F.RP R0, R5 ;  /* 0x0000000500007306 */ /* 0x000e300000209400 */
[----:B0-----:R-:W0:Y:S02]  /*00b0*/  MUFU.RCP R0, R0 ;  /* 0x0000000000007308 */ /* 0x001e240000001000 */
[----:B0-----:R-:W-:-:S06]  /*00c0*/  VIADD R2, R0, 0xffffffe ;  /* 0x0ffffffe00027836 */ /* 0x001fcc0000000000 */
[----:B------:R0:W1:Y:S02]  /*00d0*/  F2I.FTZ.U32.TRUNC.NTZ R3, R2 ;  /* 0x0000000200037305 */ /* 0x000064000021f000 */
[----:B0-----:R-:W-:Y:S02]  /*00e0*/  HFMA2 R2, -RZ, RZ, 0, 0 ;  /* 0x00000000ff027431 */ /* 0x001fe400000001ff */
[----:B-1----:R-:W-:-:S04]  /*00f0*/  IMAD.MOV R6, RZ, RZ, -R3 ;  /* 0x000000ffff067224 */ /* 0x002fc800078e0a03 */
[----:B------:R-:W-:Y:S01]  /*0100*/  IMAD R7, R6, R5, RZ ;  /* 0x0000000506077224 */ /* 0x000fe200078e02ff */
[----:B------:R-:W-:-:S03]  /*0110*/  IABS R6, R45 ;  /* 0x0000002d00067213 */ /* 0x000fc60000000000 */
[----:B------:R-:W-:-:S06]  /*0120*/  IMAD.HI.U32 R3, R3, R7, R2 ;  /* 0x0000000703037227 */ /* 0x000fcc00078e0002 */
[----:B------:R-:W-:-:S04]  /*0130*/  IMAD.HI.U32 R46, R3, R6, RZ ;  /* 0x00000006032e7227 */ /* 0x000fc800078e00ff */
[----:B------:R-:W-:-:S04]  /*0140*/  IMAD.MOV R0, RZ, RZ, -R46 ;  /* 0x000000ffff007224 */ /* 0x000fc800078e0a2e */
[----:B------:R-:W-:-:S05]  /*0150*/  IMAD R0, R5, R0, R6 ;  /* 0x0000000005007224 */ /* 0x000fca00078e0206 */
[----:B------:R-:W-:-:S13]  /*0160*/  ISETP.GT.U32.AND P1, PT, R5, R0, PT ;  /* 0x000000000500720c */ /* 0x000fda0003f24070 */
[----:B------:R-:W-:Y:S01]  /*0170*/  @!P1 IMAD.IADD R0, R0, 0x1, -R5 ;  /* 0x0000000100009824 */ /* 0x000fe200078e0a05 */
[----:B------:R-:W-:Y:S02]  /*0180*/  @!P1 IADD3 R46, PT, PT, R46, 0x1, RZ ;  /* 0x000000012e2e9810 */ /* 0x000fe40007ffe0ff */
[----:B------:R-:W-:Y:S02]  /*0190*/  ISETP.NE.AND P1, PT, R4, RZ, PT ;  /* 0x000000ff0400720c */ /* 0x000fe40003f25270 */
[----:B------:R-:W-:Y:S02]  /*01a0*/  ISETP.GE.U32.AND P0, PT, R0, R5, PT ;  /* 0x000000050000720c */ /* 0x000fe40003f06070 */
[----:B------:R-:W-:-:S04]  /*01b0*/  LOP3.LUT R0, R45, R4, RZ, 0x3c, !PT ;  /* 0x000000042d007212 */ /* 0x000fc800078e3cff */
[----:B------:R-:W-:-:S07]  /*01c0*/  ISETP.GE.AND P2, PT, R0, RZ, PT ;  /* 0x000000ff0000720c */ /* 0x000fce0003f46270 */
[----:B------:R-:W-:-:S06]  /*01d0*/  @P0 VIADD R46, R46, 0x1 ;  /* 0x000000012e2e0836 */ /* 0x000fcc0000000000 */
[----:B------:R-:W-:Y:S01]  /*01e0*/  @!P2 IMAD.MOV R46, RZ, RZ, -R46 ;  /* 0x000000ffff2ea224 */ /* 0x000fe200078e0a2e */
[----:B------:R-:W-:-:S04]  /*01f0*/  @!P1 LOP3.LUT R46, RZ, R4, RZ, 0x33, !PT ;  /* 0x00000004ff2e9212 */ /* 0x000fc800078e33ff */
[----:B------:R-:W-:-:S05]  /*0200*/  IADD3 R0, PT, PT, -R46, RZ, RZ ;  /* 0x000000ff2e007210 */ /* 0x000fca0007ffe1ff */
[----:B------:R-:W-:-:S05]  /*0210*/  IMAD R45, R4, R0, R45 ;  /* 0x00000000042d7224 */ /* 0x000fca00078e022d */
[----:B------:R-:W-:-:S04]  /*0220*/  ISETP.GT.AND P0, PT, R45, R46, PT ;  /* 0x0000002e2d00720c */ /* 0x000fc80003f04270 */
[----:B------:R-:W-:-:S13]  /*0230*/  ISETP.LT.OR P0, PT, R4, RZ, !P0 ;  /* 0x000000ff0400720c */ /* 0x000fda0004701670 */
        /* <DEDUP_REMOVED lines=8> */
[----:B------:R-:W-:-:S04]  /*02c0*/  IADD3 R54, P0, PT, R45, UR6, RZ ;  /* 0x000000062d367c10 */ /* 0x000fc8000ff1e0ff */
[----:B------:R-:W-:-:S05]  /*02d0*/  LEA.HI.X.SX32 R55, R45, UR7, 0x1, P0 ;  /* 0x000000072d377c11 */ /* 0x000fca00080f0eff */
[----:B------:R-:W2:Y:S02]  /*02e0*/  LDG.E.U8 R0, desc[UR4][R54.64] ;  /* 0x0000000436007981 */ /* 0x000ea4000c1e1100 */
[----:B--2---:R-:W-:-:S13]  /*02f0*/  ISETP.NE.AND P0, PT, R0, RZ, PT ;  /* 0x000000ff0000720c */ /* 0x004fda0003f05270 */
[----:B------:R-:W-:Y:S05]  /*0300*/  @!P0 EXIT ;  /* 0x000000000000894d */ /* 0x000fea0003800000 */
[----:B------:R-:W0:Y:S08]  /*0310*/  LDC.64 R36, c[0x0][0x388] ;  /* 0x0000e200ff247b82 */ /* 0x000e300000000a00 */
[----:B------:R-:W1:Y:S08]  /*0320*/  LDC.64 R34, c[0x0][0x380] ;  /* 0x0000e000ff227b82 */ /* 0x000e700000000a00 */
[----:B------:R-:W2:Y:S01]  /*0330*/  LDC.64 R30, c[0x0][0x390] ;  /* 0x0000e400ff1e7b82 */ /* 0x000ea20000000a00 */
[----:B0-----:R-:W-:-:S04]  /*0340*/  IMAD.WIDE R38, R46, 0x4, R36 ;  /* 0x000000042e267825 */ /* 0x001fc800078e0224 */
[C---:B------:R-:W-:Y:S01]  /*0350*/  IMAD.WIDE R36, R45.reuse, 0x4, R36 ;  /* 0x000000042d247825 */ /* 0x040fe200078e0224 */
[----:B------:R-:W3:Y:S03]  /*0360*/  LDG.E R3, desc[UR4][R38.64] ;  /* 0x0000000426037981 */ /* 0x000ee6000c1e1900 */
[C-C-:B-1----:R-:W-:Y:S01]  /*0370*/  IMAD.WIDE R4, R45.reuse, 0x4, R34.reuse ;  /* 0x000000042d047825 */ /* 0x142fe200078e0222 */
[----:B------:R-:W3:Y:S03]  /*0380*/  LDG.E R0, desc[UR4][R36.64] ;  /* 0x0000000424007981 */ /* 0x000ee6000c1e1900 */
[C---:B------:R-:W-:Y:S01]  /*0390*/  IMAD.WIDE R34, R46.reuse, 0x4, R34 ;  /* 0x000000042e227825 */ /* 0x040fe200078e0222 */
[----:B------:R0:W4:Y:S03]  /*03a0*/  LDG.E R44, desc[UR4][R4.64] ;  /* 0x00000004042c7981 */ /* 0x000126000c1e1900 */
[--C-:B--2---:R-:W-:Y:S01]  /*03b0*/  IMAD.WIDE R32, R46, 0x4, R30.reuse ;  /* 0x000000042e207825 */ /* 0x104fe200078e021e */
[----:B------:R-:W4:Y:S03]  /*03c0*/  LDG.E R43, desc[UR4][R34.64] ;  /* 0x00000004222b7981 */ /* 0x000f26000c1e1900 */
[----:B------:R-:W-:Y:S01]  /*03d0*/  IMAD.WIDE R30, R45, 0x4, R30 ;  /* 0x000000042d1e7825 */ /* 0x000fe200078e021e */
[----:B------:R-:W2:Y:S04]  /*03e0*/  LDG.E R6, desc[UR4][R32.64] ;  /* 0x0000000420067981 */ /* 0x000ea8000c1e1900 */
[----:B------:R-:W2:Y:S01]  /*03f0*/  LDG.E R7, desc[UR4][R30.64] ;  /* 0x000000041e077981 */ /* 0x000ea2000c1e1900 */
[----:B------:R-:W-:Y:S01]  /*0400*/  BSSY.RECONVERGENT B0, `(.L_x_1) ;  /* 0x0000012000007945 */ /* 0x000fe20003800200 */
[----:B---3--:R-:W-:-:S04]  /*0410*/  FADD R3, R3, -R0 ;  /* 0x8000000003037221 */ /* 0x008fc80000000000 */
[----:B0-----:R-:W-:Y:S01]  /*0420*/  FMUL R5, R3, R3 ;  /* 0x0000000303057220 */ /* 0x001fe20000400000 */
[----:B----4-:R-:W-:-:S04]  /*0430*/  FADD R2, R43, -R44 ;  /* 0x8000002c2b027221 */ /* 0x010fc80000000000 */
[----:B------:R-:W-:Y:S01]  /*0440*/  FFMA R5, R2, R2, R5 ;  /* 0x0000000202057223 */ /* 0x000fe20000000005 */
[----:B--2---:R-:W-:-:S04]  /*0450*/  FADD R0, R6, -R7 ;  /* 0x8000000706007221 */ /* 0x004fc80000000000 */
[----:B------:R-:W-:-:S04]  /*0460*/  FFMA R6, R0, R0, R5 ;  /* 0x0000000000067223 */ /* 0x000fc80000000005 */
[----:B------:R-:W-:Y:S01]  /*0470*/  VIADD R4, R6, 0xf3000000 ;  /* 0xf300000006047836 */ /* 0x000fe20000000000 */
[----:B------:R0:W1:Y:S04]  /*0480*/  MUFU.RSQ R5, R6 ;  /* 0x0000000600057308 */ /* 0x0000680000001400 */
[----:B------:R-:W-:-:S13]  /*0490*/  ISETP.GT.U32.AND P0, PT, R4, 0x727fffff, PT ;  /* 0x727fffff0400780c */ /* 0x000fda0003f04070 */
[----:B01----:R-:W-:Y:S05]  /*04a0*/  @!P0 BRA `(.L_x_2) ;  /* 0x00000000000c8947 */ /* 0x003fea0003800000 */
[----:B------:R-:W-:-:S07]  /*04b0*/  MOV R10, 0x4d0 ;  /* 0x000004d0000a7802 */ /* 0x000fce0000000f00 */
[----:B------:R-:W-:Y:S05]  /*04c0*/  CALL.REL.NOINC `($__internal_2_$__cuda_sm20_sqrt_rn_f32_slowpath) ;  /* 0x0000004400507944 */ /* 0x000fea0003c00000 */
[----:B------:R-:W-:Y:S05]  /*04d0*/  BRA `(.L_x_3) ;  /* 0x0000000000107947 */ /* 0x000fea0003800000 */
.L_x_2:
[----:B------:R-:W-:Y:S01]  /*04e0*/  FMUL.FTZ R7, R6, R5 ;  /* 0x0000000506077220 */ /* 0x000fe20000410000 */
[----:B------:R-:W-:-:S03]  /*04f0*/  FMUL.FTZ R5, R5, 0.5 ;  /* 0x3f00000005057820 */ /* 0x000fc60000410000 */
[----:B------:R-:W-:-:S04]  /*0500*/  FFMA R4, -R7, R7, R6 ;  /* 0x0000000707047223 */ /* 0x000fc80000000106 */
[----:B------:R-:W-:-:S07]  /*0510*/  FFMA R7, R4, R5, R7 ;  /* 0x0000000504077223 */ /* 0x000fce0000000007 */
.L_x_3:
[----:B------:R-:W-:Y:S05]  /*0520*/  BSYNC.RECONVERGENT B0 ;  /* 0x0000000000007941 */ /* 0x000fea0003800200 */
.L_x_1:
[----:B------:R-:W0:Y:S01]  /*0530*/  MUFU.RCP R4, R7 ;  /* 0x0000000700047308 */ /* 0x000e220000001000 */
[----:B------:R-:W-:Y:S07]  /*0540*/  BSSY.RECONVERGENT B2, `(.L_x_4) ;  /* 0x000000d000027945 */ /* 0x000fee0003800200 */
[----:B------:R-:W1:Y:S01]  /*0550*/  FCHK P0, R2, R7 ;  /* 0x0000000702007302 */ /* 0x000e620000000000 */
[----:B0-----:R-:W-:-:S04]  /*0560*/  FFMA R5, R4, -R7, 1 ;  /* 0x3f80000004057423 */ /* 0x001fc80000000807 */
[----:B------:R-:W-:-:S04]  /*0570*/  FFMA R5, R4, R5, R4 ;  /* 0x0000000504057223 */ /* 0x000fc80000000004 */
[----:B------:R-:W-:-:S04]  /*0580*/  FFMA R42, R2, R5, RZ ;  /* 0x00000005022a7223 */ /* 0x000fc800000000ff */
[----:B------:R-:W-:-:S04]  /*0590*/  FFMA R4, R42, -R7, R2 ;  /* 0x800000072a047223 */ /* 0x000fc80000000002 */
[----:B------:R-:W-:Y:S01]  /*05a0*/  FFMA R42, R5, R4, R42 ;  /* 0x00000004052a7223 */ /* 0x000fe2000000002a */
[----:B-1----:R-:W-:Y:S06]  /*05b0*/  @!P0 BRA `(.L_x_5) ;  /* 0x0000000000148947 */ /* 0x002fec0003800000 */
[----:B------:R-:W-:Y:S01]  /*05c0*/  IMAD.MOV.U32 R4, RZ, RZ, R2 ;  /* 0x000000ffff047224 */ /* 0x000fe200078e0002 */
[----:B------:R-:W-:Y:S02]  /*05d0*/  MOV R5, R7 ;  /* 0x0000000700057202 */ /* 0x000fe40000000f00 */
[----:B------:R-:W-:-:S07]  /*05e0*/  MOV R47, 0x600 ;  /* 0x00000600002f7802 */ /* 0x000fce0000000f00 */
[----:B------:R-:W-:Y:S05]  /*05f0*/  CALL.REL.NOINC `($__internal_3_$__cuda_sm3x_div_rn_noftz_f32_slowpath) ;  /* 0x0000004400647944 */ /* 0x000fea0003c00000 */
[----:B------:R-:W-:-:S07]  /*0600*/  IMAD.MOV.U32 R42, RZ, RZ, R4 ;  /* 0x000000ffff2a7224 */ /* 0x000fce00078e0004 */
.L_x_5:
[----:B------:R-:W-:Y:S05]  /*0610*/  BSYNC.RECONVERGENT B2 ;  /* 0x0000000000027941 */ /* 0x000fea0003800200 */
.L_x_4:
        /* <DEDUP_REMOVED lines=14> */
.L_x_7:
[----:B------:R-:W-:Y:S05]  /*0700*/  BSYNC.RECONVERGENT B2 ;  /* 0x0000000000027941 */ /* 0x000fea0003800200 */
.L_x_6:
        /* <DEDUP_REMOVED lines=14> */
.L_x_9:
[----:B------:R-:W-:Y:S05]  /*07f0*/  BSYNC.RECONVERGENT B2 ;  /* 0x0000000000027941 */ /* 0x000fea0003800200 */
.L_x_8:
[----:B------:R-:W0:Y:S02]  /*0800*/  LDC.64 R26, c[0x0][0x400] ;  /* 0x00010000ff1a7b82 */ /* 0x000e240000000a00 */
[----:B0-----:R-:W-:-:S04]  /*0810*/  IMAD.WIDE R28, R46, 0x4, R26 ;  /* 0x000000042e1c7825 */ /* 0x001fc800078e021a */
[----:B------:R-:W-:Y:S01]  /*0820*/  IMAD.WIDE R26, R45, 0x4, R26 ;  /* 0x000000042d1a7825 */ /* 0x000fe200078e021a */
[----:B------:R-:W2:Y:S04]  /*0830*/  LDG.E R47, desc[UR4][R28.64] ;  /* 0x000000041c2f7981 */ /* 0x000ea8000c1e1900 */
[----:B------:R-:W2:Y:S02]  /*0840*/  LDG.E R6, desc[UR4][R26.64] ;  /* 0x000000041a067981 */ /* 0x000ea4000c1e1900 */
[----:B--2---:R-:W-:-:S05]  /*0850*/  FADD R6, R47, R6 ;  /* 0x000000062f067221 */ /* 0x004fca0000000000 */
[----:B------:R-:W-:-:S13]  /*0860*/  FSETP.GTU.AND P0, PT, R7, R6, PT ;  /* 0x000000060700720b */ /* 0x000fda0003f0c000 */
[----:B------:R-:W-:Y:S05]  /*0870*/  @P0 EXIT ;  /* 0x000000000000094d */ /* 0x000fea0003800000 */
        /* <DEDUP_REMOVED lines=9> */
[----:B------:R-:W4:Y:S03]  /*0910*/  LDG.E R12, desc[UR4][R20.64] ;  /* 0x00000004140c7981 */ /* 0x000f26000c1e1900 */
[--C-:B--2---:R-:W-:Y:S01]  /*0920*/  IMAD.WIDE R16, R46, 0x4, R14.reuse ;  /* 0x000000042e107825 */ /* 0x104fe200078e020e */
[----:B------:R-:W4:Y:S03]  /*0930*/  LDG.E R5, desc[UR4][R18.64] ;  /* 0x0000000412057981 */ /* 0x000f26000c1e1900 */
[----:B------:R-:W-:Y:S01]  /*0940*/  IMAD.WIDE R14, R45, 0x4, R14 ;  /* 0x000000042d0e7825 */ /* 0x000fe200078e020e */
[----:B------:R-:W2:Y:S04]  /*0950*/  LDG.E R11, desc[UR4][R16.64] ;  /* 0x00000004100b7981 */ /* 0x000ea8000c1e1900 */
[----:B------:R-:W2:Y:S01]  /*0960*/  LDG.E R8, desc[UR4][R14.64] ;  /* 0x000000040e087981 */ /* 0x000ea2000c1e1900 */
[----:B------:R-:W-:Y:S01]  /*0970*/  UMOV UR6, 0x9999999a ;  /* 0x9999999a00067882 */ /* 0x000fe20000000000 */
[----:B------:R-:W-:Y:S01]  /*0980*/  UMOV UR7, 0x3fc99999 ;  /* 0x3fc9999900077882 */ /* 0x000fe20000000000 */
[C---:B------:R-:W-:Y:S01]  /*0990*/  FMUL R9, R47.reuse, R42 ;  /* 0x0000002a2f097220 */ /* 0x040fe20000400000 */
[----:B------:R-:W-:Y:S01]  /*09a0*/  FMUL R7, R47, R40 ;  /* 0x000000282f077220 */ /* 0x000fe20000400000 */
[----:B---3--:R-:W-:Y:S01]  /*09b0*/  FADD R13, R13, -R4 ;  /* 0x800000040d0d7221 */ /* 0x008fe20000000000 */
[----:B----4-:R-:W-:-:S03]  /*09c0*/  FADD R12, R12, -R5 ;  /* 0x800000050c0c7221 */ /* 0x010fc60000000000 */
[----:B------:R-:W-:-:S04]  /*09d0*/  FMUL R5, R13, R41 ;  /* 0x000000290d057220 */ /* 0x000fc80000400000 */
[----:B------:R-:W-:Y:S01]  /*09e0*/  FFMA R10, R12, R42, R5 ;  /* 0x0000002a0c0a7223 */ /* 0x000fe20000000005 */
[----:B--2---:R-:W-:-:S04]  /*09f0*/  FADD R11, R11, -R8 ;  /* 0x800000080b0b7221 */ /* 0x004fc80000000000 */
[----:B------:R-:W-:-:S04]  /*0a00*/  FFMA R10, R11, R40, R10 ;  /* 0x000000280b0a7223 */ /* 0x000fc8000000000a */
[----:B------:R-:W0:Y:S02]  /*0a10*/  F2F.F64.F32 R4, |R10| ;  /* 0x4000000a00047310 */ /* 0x000e240000201800 */
[----:B0-----:R-:W-:Y:S01]  /*0a20*/  DSETP.GT.AND P0, PT, R4, UR6, PT ;  /* 0x0000000604007e2a */ /* 0x001fe2000bf04000 */
[----:B------:R-:W-:-:S13]  /*0a30*/  FMUL R8, R47, R41 ;  /* 0x000000292f087220 */ /* 0x000fda0000400000 */
[----:B------:R-:W-:Y:S05]  /*0a40*/  @!P0 BRA `(.L_x_10) ;  /* 0x0000001000f48947 */ /* 0x000fea0003800000 */
[----:B------:R-:W0:Y:S02]  /*0a50*/  LDC.64 R8, c[0x0][0x3f8] ;  /* 0x0000fe00ff087b82 */ /* 0x000e240000000a00 */
[----:B0-----:R-:W-:-:S04]  /*0a60*/  IMAD.WIDE R12, R46, 0x4, R8 ;  /* 0x000000042e0c7825 */ /* 0x001fc800078e0208 */
[----:B------:R-:W-:Y:S01]  /*0a70*/  IMAD.WIDE R8, R45, 0x4, R8 ;  /* 0x000000042d087825 */ /* 0x000fe200078e0208 */
[----:B------:R-:W2:Y:S04]  /*0a80*/  LDG.E R24, desc[UR4][R12.64] ;  /* 0x000000040c187981 */ /* 0x000ea8000c1e1900 */
[----:B------:R-:W2:Y:S01]  /*0a90*/  LDG.E R11, desc[UR4][R8.64] ;  /* 0x00000004080b7981 */ /* 0x000ea2000c1e1900 */
[----:B------:R-:W0:Y:S01]  /*0aa0*/  F2F.F64.F32 R14, R42 ;  /* 0x0000002a000e7310 */ /* 0x000e220000201800 */
[----:B------:R-:W-:Y:S01]  /*0ab0*/  UMOV UR6, 0xdb8bac71 ;  /* 0xdb8bac7100067882 */ /* 0x000fe20000000000 */
[----:B------:R-:W-:Y:S01]  /*0ac0*/  UMOV UR7, 0x3ff00068 ;  /* 0x3ff0006800077882 */ /* 0x000fe20000000000 */
[----:B------:R-:W-:Y:S05]  /*0ad0*/  BSSY.RECONVERGENT B2, `(.L_x_11) ;  /* 0x0000020000027945 */ /* 0x000fea0003800200 */
[----:B------:R-:W-:Y:S01]  /*0ae0*/  F2F.F64.F32 R6, R6 ;  /* 0x0000000600067310 */ /* 0x000fe20000201800 */
[----:B0-----:R-:W-:-:S07]  /*0af0*/  DMUL R14, R14, UR6 ;  /* 0x000000060e0e7c28 */ /* 0x001fce0008000000 */
[----:B------:R-:W0:Y:S08]  /*0b00*/  F2F.F64.F32 R16, R2 ;  /* 0x0000000200107310 */ /* 0x000e300000201800 */
[----:B------:R-:W1:Y:S01]  /*0b10*/  F2F.F64.F32 R22, R40 ;  /* 0x0000002800167310 */ /* 0x000e620000201800 */
[----:B0-----:R-:W-:-:S07]  /*0b20*/  DFMA R14, R14, R6, -R16 ;  /* 0x000000060e0e722b */ /* 0x001fce0000000810 */
[----:B------:R-:W0:Y:S01]  /*0b30*/  F2F.F64.F32 R4, R0 ;  /* 0x0000000000047310 */ /* 0x000e220000201800 */
[----:B------:R-:W3:Y:S01]  /*0b40*/  LDC.64 R16, c[0x0][0x3c8] ;  /* 0x0000f200ff107b82 */ /* 0x000ee20000000a00 */
[----:B-1----:R-:W-:-:S06]  /*0b50*/  DMUL R22, R22, UR6 ;  /* 0x0000000616167c28 */ /* 0x002fcc0008000000 */
[----:B------:R-:W1:Y:S02]  /*0b60*/  F2F.F64.F32 R18, R41 ;  /* 0x0000002900127310 */ /* 0x000e640000201800 */
[----:B0-----:R-:W-:-:S06]  /*0b70*/  DFMA R22, R6, R22, -R4 ;  /* 0x000000160616722b */ /* 0x001fcc0000000804 */
[----:B------:R-:W0:Y:S01]  /*0b80*/  F2F.F64.F32 R20, R3 ;  /* 0x0000000300147310 */ /* 0x000e220000201800 */
[----:B-1----:R-:W-:-:S07]  /*0b90*/  DMUL R18, R18, UR6 ;  /* 0x0000000612127c28 */ /* 0x002fce0008000000 */
[----:B------:R3:W1:Y:S01]  /*0ba0*/  F2F.F32.F64 R3, R14 ;  /* 0x0000000e00037310 */ /* 0x0006620000301000 */
[----:B0-----:R-:W-:-:S07]  /*0bb0*/  DFMA R18, R6, R18, -R20 ;  /* 0x000000120612722b */ /* 0x001fce0000000814 */
[----:B------:R0:W4:Y:S01]  /*0bc0*/  F2F.F32.F64 R0, R22 ;  /* 0x0000001600007310 */ /* 0x0001220000301000 */
[----:B---3--:R-:W-:-:S07]  /*0bd0*/  IMAD.WIDE R14, R46, 0x4, R16 ;  /* 0x000000042e0e7825 */ /* 0x008fce00078e0210 */
[----:B------:R0:W3:Y:S01]  /*0be0*/  F2F.F32.F64 R2, R18 ;  /* 0x0000001200027310 */ /* 0x0000e20000301000 */
[----:B--2---:R-:W-:-:S07]  /*0bf0*/  FADD R25, R24, R11 ;  /* 0x0000000b18197221 */ /* 0x004fce0000000000 */
[----:B------:R-:W2:Y:S02]  /*0c00*/  MUFU.RCP R11, R25 ;  /* 0x00000019000b7308 */ /* 0x000ea40000001000 */
[----:B--2---:R-:W-:-:S04]  /*0c10*/  FFMA R4, -R25, R11, 1 ;  /* 0x3f80000019047423 */ /* 0x004fc8000000010b */
[----:B------:R-:W-:Y:S01]  /*0c20*/  FFMA R11, R11, R4, R11 ;  /* 0x000000040b0b7223 */ /* 0x000fe2000000000b */
[----:B-1----:R-:W-:-:S04]  /*0c30*/  FMUL R4, R3, R24 ;  /* 0x0000001803047220 */ /* 0x002fc80000400000 */
[----:B------:R-:W1:Y:S01]  /*0c40*/  FCHK P0, R4, R25 ;  /* 0x0000001904007302 */ /* 0x000e620000000000 */
[----:B------:R-:W-:-:S04]  /*0c50*/  FFMA R6, R4, R11, RZ ;  /* 0x0000000b04067223 */ /* 0x000fc800000000ff */
[----:B------:R-:W-:-:S04]  /*0c60*/  FFMA R5, -R25, R6, R4 ;  /* 0x0000000619057223 */ /* 0x000fc80000000104 */
[----:B------:R-:W-:Y:S01]  /*0c70*/  FFMA R5, R11, R5, R6 ;  /* 0x000000050b057223 */ /* 0x000fe20000000006 */
[----:B01-34-:R-:W-:Y:S06]  /*0c80*/  @!P0 BRA `(.L_x_12) ;  /* 0x0000000000108947 */ /* 0x01bfec0003800000 */
[----:B------:R-:W-:Y:S01]  /*0c90*/  IMAD.MOV.U32 R5, RZ, RZ, R25 ;  /* 0x000000ffff057224 */ /* 0x000fe200078e0019 */
[----:B------:R-:W-:-:S07]  /*0ca0*/  MOV R47, 0xcc0 ;  /* 0x00000cc0002f7802 */ /* 0x000fce0000000f00 */
[----:B------:R-:W-:Y:S05]  /*0cb0*/  CALL.REL.NOINC `($__internal_3_$__cuda_sm3x_div_rn_noftz_f32_slowpath) ;  /* 0x0000003c00b47944 */ /* 0x000fea0003c00000 */
[----:B------:R-:W-:-:S07]  /*0cc0*/  MOV R5, R4 ;  /* 0x0000000400057202 */ /* 0x000fce0000000f00 */
.L_x_12:
[----:B------:R-:W-:Y:S05]  /*0cd0*/  BSYNC.RECONVERGENT B2 ;  /* 0x0000000000027941 */ /* 0x000fea0003800200 */
.L_x_11:
[----:B------:R0:W-:Y:S01]  /*0ce0*/  REDG.E.ADD.F32.FTZ.RN.STRONG.GPU desc[UR4][R14.64], R5 ;  /* 0x000000050e0079a6 */ /* 0x0001e2000c12f304 */
[----:B------:R-:W0:Y:S03]  /*0cf0*/  LDC.64 R6, c[0x0][0x3d0] ;  /* 0x0000f400ff067b82 */ /* 0x000e260000000a00 */
[----:B------:R-:W2:Y:S04]  /*0d00*/  LDG.E R11, desc[UR4][R12.64] ;  /* 0x000000040c0b7981 */ /* 0x000ea8000c1e1900 */
[----:B------:R-:W2:Y:S01]  /*0d10*/  LDG.E R4, desc[UR4][R8.64] ;  /* 0x0000000408047981 */ /* 0x000ea2000c1e1900 */
[----:B------:R-:W-:Y:S01]  /*0d20*/  BSSY.RECONVERGENT B2, `(.L_x_13) ;  /* 0x0000010000027945 */ /* 0x000fe20003800200 */
[----:B0-----:R-:W-:-:S04]  /*0d30*/  IMAD.WIDE R14, R46, 0x4, R6 ;  /* 0x000000042e0e7825 */ /* 0x001fc800078e0206 */
[----:B--2---:R-:W-:Y:S01]  /*0d40*/  FADD R19, R11, R4 ;  /* 0x000000040b137221 */ /* 0x004fe20000000000 */
[----:B------:R-:W-:-:S03]  /*0d50*/  FMUL R4, R2, R11 ;  /* 0x0000000b02047220 */ /* 0x000fc60000400000 */
[----:B------:R-:W0:Y:S08]  /*0d60*/  MUFU.RCP R16, R19 ;  /* 0x0000001300107308 */ /* 0x000e300000001000 */
[----:B------:R-:W1:Y:S01]  /*0d70*/  FCHK P0, R4, R19 ;  /* 0x0000001304007302 */ /* 0x000e620000000000 */
[----:B0-----:R-:W-:-:S04]  /*0d80*/  FFMA R17, -R19, R16, 1 ;  /* 0x3f80000013117423 */ /* 0x001fc80000000110 */
[----:B------:R-:W-:-:S04]  /*0d90*/  FFMA R17, R16, R17, R16 ;  /* 0x0000001110117223 */ /* 0x000fc80000000010 */
[----:B------:R-:W-:-:S04]  /*0da0*/  FFMA R16, R4, R17, RZ ;  /* 0x0000001104107223 */ /* 0x000fc800000000ff */
[----:B------:R-:W-:-:S04]  /*0db0*/  FFMA R5, -R19, R16, R4 ;  /* 0x0000001013057223 */ /* 0x000fc80000000104 */
[----:B------:R-:W-:Y:S01]  /*0dc0*/  FFMA R5, R17, R5, R16 ;  /* 0x0000000511057223 */ /* 0x000fe20000000010 */
[----:B-1----:R-:W-:Y:S06]  /*0dd0*/  @!P0 BRA `(.L_x_14) ;  /* 0x0000000000108947 */ /* 0x002fec0003800000 */
[----:B------:R-:W-:Y:S01]  /*0de0*/  IMAD.MOV.U32 R5, RZ, RZ, R19 ;  /* 0x000000ffff057224 */ /* 0x000fe200078e0013 */
[----:B------:R-:W-:-:S07]  /*0df0*/  MOV R47, 0xe10 ;  /* 0x00000e10002f7802 */ /* 0x000fce0000000f00 */
[----:B------:R-:W-:Y:S05]  /*0e00*/  CALL.REL.NOINC `($__internal_3_$__cuda_sm3x_div_rn_noftz_f32_slowpath) ;  /* 0x0000003c00607944 */ /* 0x000fea0003c00000 */
[----:B------:R-:W-:-:S07]  /*0e10*/  MOV R5, R4 ;  /* 0x0000000400057202 */ /* 0x000fce0000000f00 */
.L_x_14:
[----:B------:R-:W-:Y:S05]  /*0e20*/  BSYNC.RECONVERGENT B2 ;  /* 0x0000000000027941 */ /* 0x000fea0003800200 */
.L_x_13:
        /* <DEDUP_REMOVED lines=20> */
.L_x_16:
[----:B------:R-:W-:Y:S05]  /*0f70*/  BSYNC.RECONVERGENT B2 ;  /* 0x0000000000027941 */ /* 0x000fea0003800200 */
.L_x_15:
[----:B------:R0:W-:Y:S04]  /*0f80*/  REDG.E.ADD.F32.FTZ.RN.STRONG.GPU desc[UR4][R14.64], R5 ;  /* 0x000000050e0079a6 */ /* 0x0001e8000c12f304 */
[----:B------:R-:W2:Y:S04]  /*0f90*/  LDG.E R4, desc[UR4][R8.64] ;  /* 0x0000000408047981 */ /* 0x000ea8000c1e1900 */
[----:B------:R-:W2:Y:S01]  /*0fa0*/  LDG.E R7, desc[UR4][R12.64] ;  /* 0x000000040c077981 */ /* 0x000ea2000c1e1900 */
[----:B------:R-:W-:Y:S01]  /*0fb0*/  BSSY.RECONVERGENT B2, `(.L_x_17) ;  /* 0x0000011000027945 */ /* 0x000fe20003800200 */
[----:B--2---:R-:W-:Y:S01]  /*0fc0*/  FADD R17, R4, R7 ;  /* 0x0000000704117221 */ /* 0x004fe20000000000 */
[----:B------:R-:W-:Y:S01]  /*0fd0*/  FMUL R4, R3, -R4 ;  /* 0x8000000403047220 */ /* 0x000fe20000400000 */
[----:B------:R-:W0:Y:S02]  /*0fe0*/  LDC.64 R6, c[0x0][0x3c8] ;  /* 0x0000f200ff067b82 */ /* 0x000e240000000a00 */
[----:B------:R-:W1:Y:S08]  /*0ff0*/  MUFU.RCP R11, R17 ;  /* 0x00000011000b7308 */ /* 0x000e700000001000 */
[----:B------:R-:W2:Y:S01]  /*1000*/  FCHK P0, R4, R17 ;  /* 0x0000001104007302 */ /* 0x000ea20000000000 */
[----:B-1----:R-:W-:-:S04]  /*1010*/  FFMA R16, -R17, R11, 1 ;  /* 0x3f80000011107423 */ /* 0x002fc8000000010b */
[----:B------:R-:W-:Y:S01]  /*1020*/  FFMA R11, R11, R16, R11 ;  /* 0x000000100b0b7223 */ /* 0x000fe2000000000b */
[----:B0-----:R-:W-:-:S04]  /*1030*/  IMAD.WIDE R14, R45, 0x4, R6 ;  /* 0x000000042d0e7825 */ /* 0x001fc800078e0206 */
[----:B------:R-:W-:-:S04]  /*1040*/  FFMA R16, R4, R11, RZ ;  /* 0x0000000b04107223 */ /* 0x000fc800000000ff */
[----:B------:R-:W-:-:S04]  /*1050*/  FFMA R3, -R17, R16, R4 ;  /* 0x0000001011037223 */ /* 0x000fc80000000104 */
[----:B------:R-:W-:Y:S01]  /*1060*/  FFMA R3, R11, R3, R16 ;  /* 0x000000030b037223 */ /* 0x000fe20000000010 */
[----:B--2---:R-:W-:Y:S06]  /*1070*/  @!P0 BRA `(.L_x_18) ;  /* 0x0000000000108947 */ /* 0x004fec0003800000 */
[----:B------:R-:W-:Y:S01]  /*1080*/  IMAD.MOV.U32 R5, RZ, RZ, R17 ;  /* 0x000000ffff057224 */ /* 0x000fe200078e0011 */
[----:B------:R-:W-:-:S07]  /*1090*/  MOV R47, 0x10b0 ;  /* 0x000010b0002f7802 */ /* 0x000fce0000000f00 */
[----:B------:R-:W-:Y:S05]  /*10a0*/  CALL.REL.NOINC `($__internal_3_$__cuda_sm3x_div_rn_noftz_f32_slowpath) ;  /* 0x0000003800b87944 */ /* 0x000fea0003c00000 */
[----:B------:R-:W-:-:S07]  /*10b0*/  MOV R3, R4 ;  /* 0x0000000400037202 */ /* 0x000fce0000000f00 */
.L_x_18:
[----:B------:R-:W-:Y:S05]  /*10c0*/  BSYNC.RECONVERGENT B2 ;  /* 0x0000000000027941 */ /* 0x000fea0003800200 */
.L_x_17:
[----:B------:R0:W-:Y:S01]  /*10d0*/  REDG.E.ADD.F32.FTZ.RN.STRONG.GPU desc[UR4][R14.64], R3 ;  /* 0x000000030e0079a6 */ /* 0x0001e2000c12f304 */
[----:B------:R-:W0:Y:S03]  /*10e0*/  LDC.64 R6, c[0x0][0x3d0] ;  /* 0x0000f400ff067b82 */ /* 0x000e260000000a00 */
[----:B------:R-:W2:Y:S04]  /*10f0*/  LDG.E R5, desc[UR4][R8.64] ;  /* 0x0000000408057981 */ /* 0x000ea8000c1e1900 */
[----:B------:R-:W2:Y:S01]  /*1100*/  LDG.E R4, desc[UR4][R12.64] ;  /* 0x000000040c047981 */ /* 0x000ea2000c1e1900 */
[----:B------:R-:W-:Y:S01]  /*1110*/  BSSY.RECONVERGENT B2, `(.L_x_19) ;  /* 0x0000010000027945 */ /* 0x000fe20003800200 */
[----:B--2---:R-:W-:Y:S01]  /*1120*/  FADD R17, R5, R4 ;  /* 0x0000000405117221 */ /* 0x004fe20000000000 */
[----:B------:R-:W-:Y:S01]  /*1130*/  FMUL R4, R2, -R5 ;  /* 0x8000000502047220 */ /* 0x000fe20000400000 */
[----:B0-----:R-:W-:-:S02]  /*1140*/  IMAD.WIDE R2, R45, 0x4, R6 ;  /* 0x000000042d027825 */ /* 0x001fc400078e0206 */
        /* <DEDUP_REMOVED lines=12> */
.L_x_20:
[----:B------:R-:W-:Y:S05]  /*1210*/  BSYNC.RECONVERGENT B2 ;  /* 0x0000000000027941 */ /* 0x000fea0003800200 */
.L_x_19:
[----:B------:R0:W-:Y:S01]  /*1220*/  REDG.E.ADD.F32.FTZ.RN.STRONG.GPU desc[UR4][R2.64], R5 ;  /* 0x00000005020079a6 */ /* 0x0001e2000c12f304 */
[----:B------:R-:W0:Y:S03]  /*1230*/  LDC.64 R6, c[0x0][0x3d8] ;  /* 0x0000f600ff067b82 */ /* 0x000e260000000a00 */
[----:B------:R-:W2:Y:S04]  /*1240*/  LDG.E R11, desc[UR4][R8.64] ;  /* 0x00000004080b7981 */ /* 0x000ea8000c1e1900 */
[----:B------:R-:W2:Y:S01]  /*1250*/  LDG.E R4, desc[UR4][R12.64] ;  /* 0x000000040c047981 */ /* 0x000ea2000c1e1900 */
[----:B------:R-:W-:Y:S01]  /*1260*/  BSSY.RECONVERGENT B2, `(.L_x_21) ;  /* 0x0000010000027945 */ /* 0x000fe20003800200 */
[----:B0-----:R-:W-:-:S04]  /*1270*/  IMAD.WIDE R2, R45, 0x4, R6 ;  /* 0x000000042d027825 */ /* 0x001fc800078e0206 */
[----:B--2---:R-:W-:Y:S01]  /*1280*/  FADD R17, R11, R4 ;  /* 0x000000040b117221 */ /* 0x004fe20000000000 */
[----:B------:R-:W-:-:S03]  /*1290*/  FMUL R4, R0, -R11 ;  /* 0x8000000b00047220 */ /* 0x000fc60000400000 */
        /* <DEDUP_REMOVED lines=12> */
.L_x_22:
[----:B------:R-:W-:Y:S05]  /*1360*/  BSYNC.RECONVERGENT B2 ;  /* 0x0000000000027941 */ /* 0x000fea0003800200 */
.L_x_21:
[----:B------:R0:W-:Y:S04]  /*1370*/  REDG.E.ADD.F32.FTZ.RN.STRONG.GPU desc[UR4][R2.64], R15 ;  /* 0x0000000f020079a6 */ /* 0x0001e8000c12f304 */
[----:B------:R-:W2:Y:S01]  /*1380*/  LDG.E R5, desc[UR4][R12.64] ;  /* 0x000000040c057981 */ /* 0x000ea2000c1e1900 */
[----:B------:R-:W-:Y:S01]  /*1390*/  BSSY.RECONVERGENT B0, `(.L_x_23) ;  /* 0x000000e000007945 */ /* 0x000fe20003800200 */
[----:B--2---:R-:W-:-:S05]  /*13a0*/  VIADD R0, R5, 0x1800000 ;  /* 0x0180000005007836 */ /* 0x004fca0000000000 */
[----:B------:R-:W-:-:S04]  /*13b0*/  LOP3.LUT R0, R0, 0x7f800000, RZ, 0xc0, !PT ;  /* 0x7f80000000007812 */ /* 0x000fc800078ec0ff */
[----:B------:R-:W-:-:S13]  /*13c0*/  ISETP.GT.U32.AND P0, PT, R0, 0x1ffffff, PT ;  /* 0x01ffffff0000780c */ /* 0x000fda0003f04070 */
[----:B0-----:R-:W-:Y:S05]  /*13d0*/  @P0 BRA `(.L_x_24) ;  /* 0x0000000000140947 */ /* 0x001fea0003800000 */
[----:B------:R-:W-:Y:S02]  /*13e0*/  MOV R2, R5 ;  /* 0x0000000500027202 */ /* 0x000fe40000000f00 */
[----:B------:R-:W-:-:S07]  /*13f0*/  MOV R11, 0x1410 ;  /* 0x00001410000b7802 */ /* 0x000fce0000000f00 */
[----:B------:R-:W-:Y:S05]  /*1400*/  CALL.REL.NOINC `($__internal_1_$__cuda_sm20_rcp_rn_f32_slowpath) ;  /* 0x0000003000a87944 */ /* 0x000fea0003c00000 */
[----:B------:R-:W-:Y:S01]  /*1410*/  IMAD.MOV.U32 R4, RZ, RZ, R0 ;  /* 0x000000ffff047224 */ /* 0x000fe200078e0000 */
[----:B------:R-:W-:Y:S06]  /*1420*/  BRA `(.L_x_25) ;  /* 0x0000000000107947 */ /* 0x000fec0003800000 */
.L_x_24:
[----:B------:R-:W0:Y:S02]  /*1430*/  MUFU.RCP R4, R5 ;  /* 0x0000000500047308 */ /* 0x000e240000001000 */
[----:B0-----:R-:W-:-:S04]  /*1440*/  FFMA R0, R5, R4, -1 ;  /* 0xbf80000005007423 */ /* 0x001fc80000000004 */
[----:B------:R-:W-:-:S04]  /*1450*/  FADD.FTZ R3, -R0, -RZ ;  /* 0x800000ff00037221 */ /* 0x000fc80000010100 */
[----:B------:R-:W-:-:S07]  /*1460*/  FFMA R4, R4, R3, R4 ;  /* 0x0000000304047223 */ /* 0x000fce0000000004 */
.L_x_25:
[----:B------:R-:W-:Y:S05]  /*1470*/  BSYNC.RECONVERGENT B0 ;  /* 0x0000000000007941 */ /* 0x000fea0003800200 */
.L_x_23:
[----:B------:R-:W2:Y:S01]  /*1480*/  LDG.E R2, desc[UR4][R8.64] ;  /* 0x0000000408027981 */ /* 0x000ea2000c1e1900 */
[----:B------:R-:W-:Y:S01]  /*1490*/  BSSY.RECONVERGENT B0, `(.L_x_26) ;  /* 0x000000d000007945 */ /* 0x000fe20003800200 */
[----:B--2---:R-:W-:-:S04]  /*14a0*/  IADD3 R0, PT, PT, R2, 0x1800000, RZ ;  /* 0x0180000002007810 */ /* 0x004fc80007ffe0ff */
[----:B------:R-:W-:-:S04]  /*14b0*/  LOP3.LUT R0, R0, 0x7f800000, RZ, 0xc0, !PT ;  /* 0x7f80000000007812 */ /* 0x000fc800078ec0ff */
[----:B------:R-:W-:-:S13]  /*14c0*/  ISETP.GT.U32.AND P0, PT, R0, 0x1ffffff, PT ;  /* 0x01ffffff0000780c */ /* 0x000fda0003f04070 */
[----:B------:R-:W-:Y:S05]  /*14d0*/  @P0 BRA `(.L_x_27) ;  /* 0x0000000000100947 */ /* 0x000fea0003800000 */
[----:B------:R-:W-:-:S07]  /*14e0*/  MOV R11, 0x1500 ;  /* 0x00001500000b7802 */ /* 0x000fce0000000f00 */
[----:B------:R-:W-:Y:S05]  /*14f0*/  CALL.REL.NOINC `($__internal_1_$__cuda_sm20_rcp_rn_f32_slowpath) ;  /* 0x00000030006c7944 */ /* 0x000fea0003c00000 */
[----:B------:R-:W-:Y:S01]  /*1500*/  IMAD.MOV.U32 R3, RZ, RZ, R0 ;  /* 0x000000ffff037224 */ /* 0x000fe200078e0000 */
[----:B------:R-:W-:Y:S06]  /*1510*/  BRA `(.L_x_28) ;  /* 0x0000000000107947 */ /* 0x000fec0003800000 */
.L_x_27:
[----:B------:R-:W0:Y:S02]  /*1520*/  MUFU.RCP R3, R2 ;  /* 0x0000000200037308 */ /* 0x000e240000001000 */
[----:B0-----:R-:W-:-:S04]  /*1530*/  FFMA R0, R2, R3, -1 ;  /* 0xbf80000002007423 */ /* 0x001fc80000000003 */
[----:B------:R-:W-:-:S04]  /*1540*/  FADD.FTZ R0, -R0, -RZ ;  /* 0x800000ff00007221 */ /* 0x000fc80000010100 */
[----:B------:R-:W-:-:S07]  /*1550*/  FFMA R3, R3, R0, R3 ;  /* 0x0000000003037223 */ /* 0x000fce0000000003 */
.L_x_28:
[----:B------:R-:W-:Y:S05]  /*1560*/  BSYNC.RECONVERGENT B0 ;  /* 0x0000000000007941 */ /* 0x000fea0003800200 */
.L_x_26:
[----:B------:R-:W-:Y:S01]  /*1570*/  FADD R4, R3, R4 ;  /* 0x0000000403047221 */ /* 0x000fe20000000000 */
[----:B------:R-:W-:Y:S01]  /*1580*/  HFMA2 R2, -RZ, RZ, 0, 5.9604644775390625e-08 ;  /* 0x00000001ff027431 */ /* 0x000fe200000001ff */
[----:B------:R-:W-:Y:S01]  /*1590*/  UMOV UR6, 0x33333333 ;  /* 0x3333333300067882 */ /* 0x000fe20000000000 */
[----:B------:R-:W-:Y:S01]  /*15a0*/  UMOV UR7, 0x3ff33333 ;  /* 0x3ff3333300077882 */ /* 0x000fe20000000000 */
[----:B------:R-:W0:Y:S01]  /*15b0*/  F2F.F64.F32 R20, R4 ;  /* 0x0000000400147310 */ /* 0x000e220000201800 */
[----:B------:R-:W-:Y:S07]  /*15c0*/  BSSY.RECONVERGENT B0, `(.L_x_29) ;  /* 0x0000013000007945 */ /* 0x000fee0003800200 */
[----:B0-----:R-:W0:Y:S02]  /*15d0*/  MUFU.RCP64H R3, R21 ;  /* 0x0000001500037308 */ /* 0x001e240000001800 */
[----:B0-----:R-:W-:-:S08]  /*15e0*/  DFMA R6, -R20, R2, 1 ;  /* 0x3ff000001406742b */ /* 0x001fd00000000102 */
[----:B------:R-:W-:-:S08]  /*15f0*/  DFMA R6, R6, R6, R6 ;  /* 0x000000060606722b */ /* 0x000fd00000000006 */
[----:B------:R-:W-:-:S08]  /*1600*/  DFMA R6, R2, R6, R2 ;  /* 0x000000060206722b */ /* 0x000fd00000000002 */
[----:B------:R-:W-:-:S08]  /*1610*/  DFMA R2, -R20, R6, 1 ;  /* 0x3ff000001402742b */ /* 0x000fd00000000106 */
[----:B------:R-:W-:-:S08]  /*1620*/  DFMA R2, R6, R2, R6 ;  /* 0x000000020602722b */ /* 0x000fd00000000006 */
[----:B------:R-:W-:-:S08]  /*1630*/  DMUL R6, R2, UR6 ;  /* 0x0000000602067c28 */ /* 0x000fd00008000000 */
[----:B------:R-:W-:-:S08]  /*1640*/  DFMA R14, -R20, R6, UR6 ;  /* 0x00000006140e7e2b */ /* 0x000fd00008000106 */
[----:B------:R-:W-:-:S10]  /*1650*/  DFMA R2, R2, R14, R6 ;  /* 0x0000000e0202722b */ /* 0x000fd40000000006 */
[----:B------:R-:W-:-:S05]  /*1660*/  FFMA R0, RZ, R21, R3 ;  /* 0x00000015ff007223 */ /* 0x000fca0000000003 */
[----:B------:R-:W-:-:S13]  /*1670*/  FSETP.GT.AND P0, PT, |R0|, 1.469367938527859385e-39, PT ;  /* 0x001000000000780b */ /* 0x000fda0003f04200 */
[----:B------:R-:W-:Y:S05]  /*1680*/  @P0 BRA `(.L_x_30) ;  /* 0x0000000000180947 */ /* 0x000fea0003800000 */
[----:B------:R-:W-:Y:S01]  /*1690*/  IMAD.MOV.U32 R22, RZ, RZ, 0x33333333 ;  /* 0x33333333ff167424 */ /* 0x000fe200078e00ff */
[----:B------:R-:W-:Y:S02]  /*16a0*/  MOV R23, 0x3ff33333 ;  /* 0x3ff3333300177802 */ /* 0x000fe40000000f00 */
[----:B------:R-:W-:-:S07]  /*16b0*/  MOV R34, 0x16d0 ;  /* 0x000016d000227802 */ /* 0x000fce0000000f00 */
[----:B------:R-:W-:Y:S05]  /*16c0*/  CALL.REL.NOINC `($__internal_0_$__cuda_sm20_div_rn_f64_full) ;  /* 0x0000002800887944 */ /* 0x000fea0003c00000 */
[----:B------:R-:W-:Y:S01]  /*16d0*/  IMAD.MOV.U32 R2, RZ, RZ, R6 ;  /* 0x000000ffff027224 */ /* 0x000fe200078e0006 */
[----:B------:R-:W-:-:S07]  /*16e0*/  MOV R3, R21 ;  /* 0x0000001500037202 */ /* 0x000fce0000000f00 */
.L_x_30:
[----:B------:R-:W-:Y:S05]  /*16f0*/  BSYNC.RECONVERGENT B0 ;  /* 0x0000000000007941 */ /* 0x000fea0003800200 */
.L_x_29:
[----:B------:R-:W0:Y:S01]  /*1700*/  F2F.F64.F32 R10, R10 ;  /* 0x0000000a000a7310 */ /* 0x000e220000201800 */
[----:B------:R-:W-:Y:S07]  /*1710*/  BSSY.RECONVERGENT B2, `(.L_x_31) ;  /* 0x0000010000027945 */ /* 0x000fee0003800200 */
[----:B------:R-:W1:Y:S01]  /*1720*/  MUFU.RCP R14, R5 ;  /* 0x00000005000e7308 */ /* 0x000e620000001000 */
[----:B0-----:R-:W-:Y:S01]  /*1730*/  DMUL R6, R10, R2 ;  /* 0x000000020a067228 */ /* 0x001fe20000000000 */
[----:B------:R-:W0:Y:S06]  /*1740*/  LDC.64 R2, c[0x0][0x3e0] ;  /* 0x0000f800ff027b82 */ /* 0x000e2c0000000a00 */
[----:B------:R-:W2:Y:S01]  /*1750*/  F2F.F32.F64 R0, R6 ;  /* 0x0000000600007310 */ /* 0x000ea20000301000 */
[----:B-1----:R-:W-:-:S04]  /*1760*/  FFMA R4, -R5, R14, 1 ;  /* 0x3f80000005047423 */ /* 0x002fc8000000010e */
[----:B------:R-:W-:-:S03]  /*1770*/  FFMA R11, R14, R4, R14 ;  /* 0x000000040e0b7223 */ /* 0x000fc6000000000e */
[----:B--2---:R-:W1:Y:S01]  /*1780*/  FCHK P0, R0, R5 ;  /* 0x0000000500007302 */ /* 0x004e620000000000 */
[----:B------:R-:W-:-:S04]  /*1790*/  FFMA R4, R0, R11, RZ ;  /* 0x0000000b00047223 */ /* 0x000fc800000000ff */
[----:B------:R-:W-:Y:S01]  /*17a0*/  FFMA R14, -R5, R4, R0 ;  /* 0x00000004050e7223 */ /* 0x000fe20000000100 */
[----:B0-----:R-:W-:-:S04]  /*17b0*/  IMAD.WIDE R2, R46, 0x4, R2 ;  /* 0x000000042e027825 */ /* 0x001fc800078e0202 */
[----:B------:R-:W-:Y:S01]  /*17c0*/  FFMA R4, R11, R14, R4 ;  /* 0x0000000e0b047223 */ /* 0x000fe20000000004 */
[----:B-1----:R-:W-:Y:S06]  /*17d0*/  @!P0 BRA `(.L_x_32) ;  /* 0x00000000000c8947 */ /* 0x002fec0003800000 */
[----:B------:R-:W-:Y:S01]  /*17e0*/  IMAD.MOV.U32 R4, RZ, RZ, R0 ;  /* 0x000000ffff047224 */ /* 0x000fe200078e0000 */
[----:B------:R-:W-:-:S07]  /*17f0*/  MOV R47, 0x1810 ;  /* 0x00001810002f7802 */ /* 0x000fce0000000f00 */
[----:B------:R-:W-:Y:S05]  /*1800*/  CALL.REL.NOINC `($__internal_3_$__cuda_sm3x_div_rn_noftz_f32_slowpath) ;  /* 0x0000003000e07944 */ /* 0x000fea0003c00000 */
.L_x_32:
[----:B------:R-:W-:Y:S05]  /*1810*/  BSYNC.RECONVERGENT B2 ;  /* 0x0000000000027941 */ /* 0x000fea0003800200 */
.L_x_31:
[----:B------:R-:W-:Y:S02]  /*1820*/  FMUL R7, R4, -R42 ;  /* 0x8000002a04077220 */ /* 0x000fe40000400000 */
[----:B------:R-:W0:Y:S03]  /*1830*/  LDC.64 R4, c[0x0][0x3e8] ;  /* 0x0000fa00ff047b82 */ /* 0x000e260000000a00 */
[----:B------:R0:W-:Y:S04]  /*1840*/  REDG.E.ADD.F32.FTZ.RN.STRONG.GPU desc[UR4][R2.64], R7 ;  /* 0x00000007020079a6 */ /* 0x0001e8000c12f304 */
[----:B------:R-:W2:Y:S01]  /*1850*/  LDG.E R15, desc[UR4][R12.64] ;  /* 0x000000040c0f7981 */ /* 0x000ea2000c1e1900 */
[----:B------:R-:W-:Y:S01]  /*1860*/  BSSY.RECONVERGENT B2, `(.L_x_33) ;  /* 0x000000e000027945 */ /* 0x000fe20003800200 */
[----:B0-----:R-:W-:Y:S01]  /*1870*/  IMAD.WIDE R2, R46, 0x4, R4 ;  /* 0x000000042e027825 */ /* 0x001fe200078e0204 */
[----:B--2---:R-:W0:Y:S08]  /*1880*/  MUFU.RCP R6, R15 ;  /* 0x0000000f00067308 */ /* 0x004e300000001000 */
[----:B------:R-:W1:Y:S01]  /*1890*/  FCHK P0, R0, R15 ;  /* 0x0000000f00007302 */ /* 0x000e620000000000 */
[----:B0-----:R-:W-:-:S04]  /*18a0*/  FFMA R11, -R15, R6, 1 ;  /* 0x3f8000000f0b7423 */ /* 0x001fc80000000106 */
[----:B------:R-:W-:-:S04]  /*18b0*/  FFMA R11, R6, R11, R6 ;  /* 0x0000000b060b7223 */ /* 0x000fc80000000006 */
[----:B------:R-:W-:-:S04]  /*18c0*/  FFMA R6, R0, R11, RZ ;  /* 0x0000000b00067223 */ /* 0x000fc800000000ff */
[----:B------:R-:W-:-:S04]  /*18d0*/  FFMA R10, -R15, R6, R0 ;  /* 0x000000060f0a7223 */ /* 0x000fc80000000100 */
[----:B------:R-:W-:Y:S01]  /*18e0*/  FFMA R4, R11, R10, R6 ;  /* 0x0000000a0b047223 */ /* 0x000fe20000000006 */
[----:B-1----:R-:W-:Y:S06]  /*18f0*/  @!P0 BRA `(.L_x_34) ;  /* 0x0000000000108947 */ /* 0x002fec0003800000 */
[----:B------:R-:W-:Y:S01]  /*1900*/  MOV R5, R15 ;  /* 0x0000000f00057202 */ /* 0x000fe20000000f00 */
[----:B------:R-:W-:Y:S01]  /*1910*/  IMAD.MOV.U32 R4, RZ, RZ, R0 ;  /* 0x000000ffff047224 */ /* 0x000fe200078e0000 */
[----:B------:R-:W-:-:S07]  /*1920*/  MOV R47, 0x1940 ;  /* 0x00001940002f7802 */ /* 0x000fce0000000f00 */
[----:B------:R-:W-:Y:S05]  /*1930*/  CALL.REL.NOINC `($__internal_3_$__cuda_sm3x_div_rn_noftz_f32_slowpath) ;  /* 0x0000003000947944 */ /* 0x000fea0003c00000 */
.L_x_34:
[----:B------:R-:W-:Y:S05]  /*1940*/  BSYNC.RECONVERGENT B2 ;  /* 0x0000000000027941 */ /* 0x000fea0003800200 */
.L_x_33:
[----:B------:R-:W-:Y:S01]  /*1950*/  FMUL R5, R4, -R41 ;  /* 0x8000002904057220 */ /* 0x000fe20000400000 */
[----:B------:R-:W0:Y:S04]  /*1960*/  LDC.64 R10, c[0x0][0x3f0] ;  /* 0x0000fc00ff0a7b82 */ /* 0x000e280000000a00 */
[----:B------:R1:W-:Y:S04]  /*1970*/  REDG.E.ADD.F32.FTZ.RN.STRONG.GPU desc[UR4][R2.64], R5 ;  /* 0x00000005020079a6 */ /* 0x0003e8000c12f304 */
[----:B------:R-:W2:Y:S01]  /*1980*/  LDG.E R15, desc[UR4][R12.64] ;  /* 0x000000040c0f7981 */ /* 0x000ea2000c1e1900 */
[----:B------:R-:W-:Y:S01]  /*1990*/  BSSY.RECONVERGENT B2, `(.L_x_35) ;  /* 0x000000e000027945 */ /* 0x000fe20003800200 */
[----:B0-----:R-:W-:Y:S01]  /*19a0*/  IMAD.WIDE R10, R46, 0x4, R10 ;  /* 0x000000042e0a7825 */ /* 0x001fe200078e020a */
[----:B--2---:R-:W0:Y:S08]  /*19b0*/  MUFU.RCP R4, R15 ;  /* 0x0000000f00047308 */ /* 0x004e300000001000 */
[----:B------:R-:W2:Y:S01]  /*19c0*/  FCHK P0, R0, R15 ;  /* 0x0000000f00007302 */ /* 0x000ea20000000000 */
[----:B0-----:R-:W-:-:S04]  /*19d0*/  FFMA R7, -R15, R4, 1 ;  /* 0x3f8000000f077423 */ /* 0x001fc80000000104 */
[----:B------:R-:W-:-:S04]  /*19e0*/  FFMA R7, R4, R7, R4 ;  /* 0x0000000704077223 */ /* 0x000fc80000000004 */
[----:B------:R-:W-:-:S04]  /*19f0*/  FFMA R4, R0, R7, RZ ;  /* 0x0000000700047223 */ /* 0x000fc800000000ff */
[----:B------:R-:W-:-:S04]  /*1a00*/  FFMA R6, -R15, R4, R0 ;  /* 0x000000040f067223 */ /* 0x000fc80000000100 */
[----:B------:R-:W-:Y:S01]  /*1a10*/  FFMA R4, R7, R6, R4 ;  /* 0x0000000607047223 */ /* 0x000fe20000000004 */
[----:B-12---:R-:W-:Y:S06]  /*1a20*/  @!P0 BRA `(.L_x_36) ;  /* 0x0000000000108947 */ /* 0x006fec0003800000 */
[----:B------:R-:W-:Y:S01]  /*1a30*/  MOV R5, R15 ;  /* 0x0000000f00057202 */ /* 0x000fe20000000f00 */
[----:B------:R-:W-:Y:S01]  /*1a40*/  IMAD.MOV.U32 R4, RZ, RZ, R0 ;  /* 0x000000ffff047224 */ /* 0x000fe200078e0000 */
[----:B------:R-:W-:-:S07]  /*1a50*/  MOV R47, 0x1a70 ;  /* 0x00001a70002f7802 */ /* 0x000fce0000000f00 */
[----:B------:R-:W-:Y:S05]  /*1a60*/  CALL.REL.NOINC `($__internal_3_$__cuda_sm3x_div_rn_noftz_f32_slowpath) ;  /* 0x0000003000487944 */ /* 0x000fea0003c00000 */
.L_x_36:
[----:B------:R-:W-:Y:S05]  /*1a70*/  BSYNC.RECONVERGENT B2 ;  /* 0x0000000000027941 */ /* 0x000fea0003800200 */
.L_x_35:
        /* <DEDUP_REMOVED lines=18> */
.L_x_38:
[----:B------:R-:W-:Y:S05]  /*1ba0*/  BSYNC.RECONVERGENT B2 ;  /* 0x0000000000027941 */ /* 0x000fea0003800200 */
.L_x_37:
[----:B------:R-:W-:Y:S02]  /*1bb0*/  FMUL R7, R4, R42 ;  /* 0x0000002a04077220 */ /* 0x000fe40000400000 */
        /* <DEDUP_REMOVED lines=17> */
.L_x_40:
[----:B------:R-:W-:Y:S05]  /*1cd0*/  BSYNC.RECONVERGENT B2 ;  /* 0x0000000000027941 */ /* 0x000fea0003800200 */
.L_x_39:
[----:B------:R-:W-:-:S05]  /*1ce0*/  FMUL R41, R4, R41 ;  /* 0x0000002904297220 */ /* 0x000fca0000400000 */
[----:B------:R0:W-:Y:S04]  /*1cf0*/  REDG.E.ADD.F32.FTZ.RN.STRONG.GPU desc[UR4][R2.64], R41 ;  /* 0x00000029020079a6 */ /* 0x0001e8000c12f304 */
[----:B------:R-:W2:Y:S01]  /*1d00*/  LDG.E R13, desc[UR4][R12.64] ;  /* 0x000000040c0d7981 */ /* 0x000ea2000c1e1900 */
[----:B------:R-:W-:Y:S01]  /*1d10*/  BSSY.RECONVERGENT B2, `(.L_x_41) ;  /* 0x000000d000027945 */ /* 0x000fe20003800200 */
[----:B--2---:R-:W1:Y:S08]  /*1d20*/  MUFU.RCP R4, R13 ;  /* 0x0000000d00047308 */ /* 0x004e700000001000 */
[----:B------:R-:W2:Y:S01]  /*1d30*/  FCHK P0, R0, R13 ;  /* 0x0000000d00007302 */ /* 0x000ea20000000000 */
[----:B-1----:R-:W-:-:S04]  /*1d40*/  FFMA R5, -R13, R4, 1 ;  /* 0x3f8000000d057423 */ /* 0x002fc80000000104 */
[----:B------:R-:W-:-:S04]  /*1d50*/  FFMA R5, R4, R5, R4 ;  /* 0x0000000504057223 */ /* 0x000fc80000000004 */
[----:B------:R-:W-:-:S04]  /*1d60*/  FFMA R4, R0, R5, RZ ;  /* 0x0000000500047223 */ /* 0x000fc800000000ff */
[----:B------:R-:W-:-:S04]  /*1d70*/  FFMA R6, -R13, R4, R0 ;  /* 0x000000040d067223 */ /* 0x000fc80000000100 */
[----:B------:R-:W-:Y:S01]  /*1d80*/  FFMA R4, R5, R6, R4 ;  /* 0x0000000605047223 */ /* 0x000fe20000000004 */
[----:B0-2---:R-:W-:Y:S06]  /*1d90*/  @!P0 BRA `(.L_x_42) ;  /* 0x0000000000108947 */ /* 0x005fec0003800000 */
[----:B------:R-:W-:Y:S01]  /*1da0*/  MOV R4, R0 ;  /* 0x0000000000047202 */ /* 0x000fe20000000f00 */
[----:B------:R-:W-:Y:S01]  /*1db0*/  IMAD.MOV.U32 R5, RZ, RZ, R13 ;  /* 0x000000ffff057224 */ /* 0x000fe200078e000d */
[----:B------:R-:W-:-:S07]  /*1dc0*/  MOV R47, 0x1de0 ;  /* 0x00001de0002f7802 */ /* 0x000fce0000000f00 */
[----:B------:R-:W-:Y:S05]  /*1dd0*/  CALL.REL.NOINC `($__internal_3_$__cuda_sm3x_div_rn_noftz_f32_slowpath) ;  /* 0x0000002c006c7944 */ /* 0x000fea0003c00000 */
.L_x_42:
[----:B------:R-:W-:Y:S05]  /*1de0*/  BSYNC.RECONVERGENT B2 ;  /* 0x0000000000027941 */ /* 0x000fea0003800200 */
.L_x_41:
[----:B------:R-:W-:-:S05]  /*1df0*/  FMUL R3, R4, -R40 ;  /* 0x8000002804037220 */ /* 0x000fca0000400000 */
[----:B------:R-:W-:Y:S01]  /*1e00*/  REDG.E.ADD.F32.FTZ.RN.STRONG.GPU desc[UR4][R10.64], R3 ;  /* 0x000000030a0079a6 */ /* 0x000fe2000c12f304 */
[----:B------:R-:W-:Y:S05]  /*1e10*/  EXIT ;  /* 0x000000000000794d */ /* 0x000fea0003800000 */
.L_x_10:
[----:B------:R-:W0:Y:S02]  /*1e20*/  LDC.64 R40, c[0x0][0x3f8] ;  /* 0x0000fe00ff287b82 */ /* 0x000e240000000a00 */
[----:B0-----:R-:W-:-:S04]  /*1e30*/  IMAD.WIDE R2, R45, 0x4, R40 ;  /* 0x000000042d027825 */ /* 0x001fc800078e0228 */
[----:B------:R-:W-:Y:S01]  /*1e40*/  IMAD.WIDE R40, R46, 0x4, R40 ;  /* 0x000000042e287825 */ /* 0x000fe200078e0228 */
[----:B------:R-:W2:Y:S04]  /*1e50*/  LDG.E R47, desc[UR4][R2.64] ;  /* 0x00000004022f7981 */ /* 0x000ea8000c1e1900 */
[----:B------:R-:W3:Y:S01]  /*1e60*/  LDG.E R4, desc[UR4][R40.64] ;  /* 0x0000000428047981 */ /* 0x000ee2000c1e1900 */
[----:B------:R-:W-:Y:S01]  /*1e70*/  BSSY.RECONVERGENT B2, `(.L_x_43) ;  /* 0x000000f000027945 */ /* 0x000fe20003800200 */
[----:B--2---:R-:W-:Y:S01]  /*1e80*/  FMUL R44, R44, R47 ;  /* 0x0000002f2c2c7220 */ /* 0x004fe20000400000 */
[----:B---3--:R-:W-:-:S03]  /*1e90*/  FADD R5, R4, R47 ;  /* 0x0000002f04057221 */ /* 0x008fc60000000000 */
[----:B------:R-:W-:Y:S01]  /*1ea0*/  FFMA R4, R43, R4, R44 ;  /* 0x000000042b047223 */ /* 0x000fe2000000002c */
        /* <DEDUP_REMOVED lines=8> */
[----:B------:R-:W-:-:S07]  /*1f30*/  MOV R47, 0x1f50 ;  /* 0x00001f50002f7802 */ /* 0x000fce0000000f00 */
[----:B------:R-:W-:Y:S05]  /*1f40*/  CALL.REL.NOINC `($__internal_3_$__cuda_sm3x_div_rn_noftz_f32_slowpath) ;  /* 0x0000002c00107944 */ /* 0x000fea0003c00000 */
[----:B------:R-:W-:-:S07]  /*1f50*/  MOV R47, R4 ;  /* 0x00000004002f7202 */ /* 0x000fce0000000f00 */
.L_x_44:
[----:B------:R-:W-:Y:S05]  /*1f60*/  BSYNC.RECONVERGENT B2 ;  /* 0x0000000000027941 */ /* 0x000fea0003800200 */
.L_x_43:
[----:B------:R0:W-:Y:S04]  /*1f70*/  STG.E desc[UR4][R34.64], R47 ;  /* 0x0000002f22007986 */ /* 0x0001e8000c101904 */
[----:B------:R-:W2:Y:S04]  /*1f80*/  LDG.E R0, desc[UR4][R2.64] ;  /* 0x0000000402007981 */ /* 0x000ea8000c1e1900 */
[----:B------:R-:W2:Y:S04]  /*1f90*/  LDG.E R5, desc[UR4][R40.64] ;  /* 0x0000000428057981 */ /* 0x000ea8000c1e1900 */
[----:B------:R-:W3:Y:S04]  /*1fa0*/  LDG.E R36, desc[UR4][R36.64] ;  /* 0x0000000424247981 */ /* 0x000ee8000c1e1900 */
[----:B------:R-:W4:Y:S01]  /*1fb0*/  LDG.E R4, desc[UR4][R38.64] ;  /* 0x0000000426047981 */ /* 0x000f22000c1e1900 */
[----:B------:R-:W-:Y:S01]  /*1fc0*/  BSSY.RECONVERGENT B2, `(.L_x_45) ;  /* 0x0000010000027945 */ /* 0x000fe20003800200 */
[----:B--2---:R-:W-:-:S04]  /*1fd0*/  FADD R51, R5, R0 ;  /* 0x0000000005337221 */ /* 0x004fc80000000000 */
[----:B------:R-:W1:Y:S01]  /*1fe0*/  MUFU.RCP R6, R51 ;  /* 0x0000003300067308 */ /* 0x000e620000001000 */
[----:B---3--:R-:W-:-:S04]  /*1ff0*/  FMUL R43, R36, R0 ;  /* 0x00000000242b7220 */ /* 0x008fc80000400000 */
[----:B----4-:R-:W-:-:S04]  /*2000*/  FFMA R4, R4, R5, R43 ;  /* 0x0000000504047223 */ /* 0x010fc8000000002b */
[----:B------:R-:W2:Y:S01]  /*2010*/  FCHK P0, R4, R51 ;  /* 0x0000003304007302 */ /* 0x000ea20000000000 */
[----:B-1----:R-:W-:-:S04]  /*2020*/  FFMA R49, -R51, R6, 1 ;  /* 0x3f80000033317423 */ /* 0x002fc80000000106 */
[----:B------:R-:W-:-:S04]  /*2030*/  FFMA R49, R6, R49, R6 ;  /* 0x0000003106317223 */ /* 0x000fc80000000006 */
[----:B------:R-:W-:-:S04]  /*2040*/  FFMA R0, R4, R49, RZ ;  /* 0x0000003104007223 */ /* 0x000fc800000000ff */
[----:B------:R-:W-:-:S04]  /*2050*/  FFMA R5, -R51, R0, R4 ;  /* 0x0000000033057223 */ /* 0x000fc80000000104 */
[----:B------:R-:W-:Y:S01]  /*2060*/  FFMA R5, R49, R5, R0 ;  /* 0x0000000531057223 */ /* 0x000fe20000000000 */
[----:B0-2---:R-:W-:Y:S06]  /*2070*/  @!P0 BRA `(.L_x_46) ;  /* 0x0000000000108947 */ /* 0x005fec0003800000 */
[----:B------:R-:W-:Y:S01]  /*2080*/  IMAD.MOV.U32 R5, RZ, RZ, R51 ;  /* 0x000000ffff057224 */ /* 0x000fe200078e0033 */
[----:B------:R-:W-:-:S07]  /*2090*/  MOV R47, 0x20b0 ;  /* 0x000020b0002f7802 */ /* 0x000fce0000000f00 */
[----:B------:R-:W-:Y:S05]  /*20a0*/  CALL.REL.NOINC `($__internal_3_$__cuda_sm3x_div_rn_noftz_f32_slowpath) ;  /* 0x0000002800b87944 */ /* 0x000fea0003c00000 */
[----:B------:R-:W-:-:S07]  /*20b0*/  MOV R5, R4 ;  /* 0x0000000400057202 */ /* 0x000fce0000000f00 */
.L_x_46:
[----:B------:R-:W-:Y:S05]  /*20c0*/  BSYNC.RECONVERGENT B2 ;  /* 0x0000000000027941 */ /* 0x000fea0003800200 */
.L_x_45:
        /* <DEDUP_REMOVED lines=14> */
[----:B0-----:R-:W-:-:S04]  /*21b0*/  FFMA R5, -R47, R0, R4 ;  /* 0x000000002f057223 */ /* 0x001fc80000000104 */
[----:B------:R-:W-:Y:S01]  /*21c0*/  FFMA R5, R43, R5, R0 ;  /* 0x000000052b057223 */ /* 0x000fe20000000000 */
[----:B--2---:R-:W-:Y:S06]  /*21d0*/  @!P0 BRA `(.L_x_48) ;  /* 0x0000000000108947 */ /* 0x004fec0003800000 */
[----:B------:R-:W-:Y:S01]  /*21e0*/  IMAD.MOV.U32 R5, RZ, RZ, R47 ;  /* 0x000000ffff057224 */ /* 0x000fe200078e002f */
[----:B------:R-:W-:-:S07]  /*21f0*/  MOV R47, 0x2210 ;  /* 0x00002210002f7802 */ /* 0x000fce0000000f00 */
[----:B------:R-:W-:Y:S05]  /*2200*/  CALL.REL.NOINC `($__internal_3_$__cuda_sm3x_div_rn_noftz_f32_slowpath) ;  /* 0x0000002800607944 */ /* 0x000fea0003c00000 */
[----:B------:R-:W-:-:S07]  /*2210*/  MOV R5, R4 ;  /* 0x0000000400057202 */ /* 0x000fce0000000f00 */
.L_x_48:
[----:B------:R-:W-:Y:S05]  /*2220*/  BSYNC.RECONVERGENT B2 ;  /* 0x0000000000027941 */ /* 0x000fea0003800200 */
.L_x_47:
        /* <DEDUP_REMOVED lines=21> */
.L_x_50:
[----:B------:R-:W-:Y:S05]  /*2380*/  BSYNC.RECONVERGENT B2 ;  /* 0x0000000000027941 */ /* 0x000fea0003800200 */
.L_x_49:
        /* <DEDUP_REMOVED lines=21> */
.L_x_52:
[----:B------:R-:W-:Y:S05]  /*24e0*/  BSYNC.RECONVERGENT B2 ;  /* 0x0000000000027941 */ /* 0x000fea0003800200 */
.L_x_51:
        /* <DEDUP_REMOVED lines=21> */
.L_x_54:
[----:B------:R-:W-:Y:S05]  /*2640*/  BSYNC.RECONVERGENT B2 ;  /* 0x0000000000027941 */ /* 0x000fea0003800200 */
.L_x_53:
[----:B------:R0:W-:Y:S04]  /*2650*/  STG.E desc[UR4][R16.64], R5 ;  /* 0x0000000510007986 */ /* 0x0001e8000c101904 */
[----:B0-----:R-:W2:Y:S01]  /*2660*/  LDG.E R16, desc[UR4][R28.64] ;  /* 0x000000041c107981 */ /* 0x001ea2000c1e1900 */
[----:B------:R-:W-:Y:S01]  /*2670*/  BSSY.RECONVERGENT B0, `(.L_x_55) ;  /* 0x0000008000007945 */ /* 0x000fe20003800200 */
[----:B------:R-:W-:Y:S01]  /*2680*/  IMAD.MOV.U32 R4, RZ, RZ, RZ ;  /* 0x000000ffff047224 */ /* 0x000fe200078e00ff */
[----:B------:R-:W-:Y:S01]  /*2690*/  MOV R0, 0x26f0 ;  /* 0x000026f000007802 */ /* 0x000fe20000000f00 */
[----:B------:R-:W-:Y:S01]  /*26a0*/  IMAD.MOV.U32 R6, RZ, RZ, 0x40080000 ;  /* 0x40080000ff067424 */ /* 0x000fe200078e00ff */
[----:B--2---:R-:W0:Y:S02]  /*26b0*/  F2F.F64.F32 R18, R16 ;  /* 0x0000001000127310 */ /* 0x004e240000201800 */
[----:B0-----:R-:W-:-:S10]  /*26c0*/  DADD R22, -RZ, |R18| ;  /* 0x00000000ff167229 */ /* 0x001fd40000000512 */
[----:B------:R-:W-:-:S07]  /*26d0*/  MOV R10, R23 ;  /* 0x00000017000a7202 */ /* 0x000fce0000000f00 */
[----:B------:R-:W-:Y:S05]  /*26e0*/  CALL.REL.NOINC `($_Z17computeCollisionsPfS_S_S_S_S_S_S_S_S_S_S_S_S_S_S_S_iPb$__internal_accurate_pow) ;  /* 0x0000002800c87944 */ /* 0x000fea0003c00000 */
[----:B------:R-:W-:Y:S05]  /*26f0*/  BSYNC.RECONVERGENT B0 ;  /* 0x0000000000007941 */ /* 0x000fea0003800200 */
.L_x_55:
[----:B------:R-:W2:Y:S01]  /*2700*/  LDG.E R42, desc[UR4][R26.64] ;  /* 0x000000041a2a7981 */ /* 0x000ea2000c1e1900 */
[----:B------:R-:W-:Y:S01]  /*2710*/  DADD R14, R18, 3 ;  /* 0x40080000120e7429 */ /* 0x000fe20000000000 */
[----:B------:R-:W-:Y:S01]  /*2720*/  MOV R20, R10 ;  /* 0x0000000a00147202 */ /* 0x000fe20000000f00 */
[----:B------:R-:W-:Y:S01]  /*2730*/  IMAD.MOV.U32 R21, RZ, RZ, R6 ;  /* 0x000000ffff157224 */ /* 0x000fe200078e0006 */
[----:B------:R-:W-:Y:S01]  /*2740*/  FSETP.NEU.AND P1, PT, R16, RZ, PT ;  /* 0x000000ff1000720b */ /* 0x000fe20003f2d000 */
[----:B------:R-:W-:Y:S01]  /*2750*/  BSSY.RECONVERGENT B0, `(.L_x_56) ;  /* 0x0000014000007945 */ /* 0x000fe20003800200 */
[----:B------:R-:W-:-:S03]  /*2760*/  ISETP.GE.AND P0, PT, R19, RZ, PT ;  /* 0x000000ff1300720c */ /* 0x000fc60003f06270 */
[----:B------:R-:W-:Y:S02]  /*2770*/  DADD R20, -RZ, -R20 ;  /* 0x00000000ff147229 */ /* 0x000fe40000000914 */
[----:B------:R-:W-:-:S04]  /*2780*/  LOP3.LUT R14, R15, 0x7ff00000, RZ, 0xc0, !PT ;  /* 0x7ff000000f0e7812 */ /* 0x000fc800078ec0ff */
[----:B------:R-:W-:-:S04]  /*2790*/  ISETP.NE.AND P2, PT, R14, 0x7ff00000, PT ;  /* 0x7ff000000e00780c */ /* 0x000fc80003f45270 */
[----:B------:R-:W-:Y:S01]  /*27a0*/  FSEL R14, R20, R10, !P0 ;  /* 0x0000000a140e7208 */ /* 0x000fe20004000000 */
[----:B------:R-:W-:Y:S01]  /*27b0*/  @!P1 IMAD.MOV.U32 R14, RZ, RZ, RZ ;  /* 0x000000ffff0e9224 */ /* 0x000fe200078e00ff */
[----:B------:R-:W-:Y:S02]  /*27c0*/  FSEL R15, R21, R6, !P0 ;  /* 0x00000006150f7208 */ /* 0x000fe40004000000 */
[----:B------:R-:W-:Y:S01]  /*27d0*/  @!P1 MOV R15, R19 ;  /* 0x00000013000f9202 */ /* 0x000fe20000000f00 */
[----:B--2---:R-:W0:Y:S02]  /*27e0*/  F2F.F64.F32 R38, R42 ;  /* 0x0000002a00267310 */ /* 0x004e240000201800 */
[----:B0-----:R-:W-:-:S10]  /*27f0*/  DADD R24, -RZ, |R38| ;  /* 0x00000000ff187229 */ /* 0x001fd40000000526 */
[----:B------:R-:W-:Y:S01]  /*2800*/  MOV R22, R24 ;  /* 0x0000001800167202 */ /* 0x000fe20000000f00 */
[----:B------:R-:W-:Y:S06]  /*2810*/  @P2 BRA `(.L_x_57) ;  /* 0x00000000001c2947 */ /* 0x000fec0003800000 */
[----:B------:R-:W-:-:S13]  /*2820*/  FSETP.NAN.AND P1, PT, R16, R16, PT ;  /* 0x000000101000720b */ /* 0x000fda0003f28000 */
[----:B------:R-:W-:Y:S01]  /*2830*/  @P1 DADD R14, R18, 3 ;  /* 0x40080000120e1429 */ /* 0x000fe20000000000 */
[----:B------:R-:W-:Y:S10]  /*2840*/  @P1 BRA `(.L_x_57) ;  /* 0x0000000000101947 */ /* 0x000ff40003800000 */
[----:B------:R-:W-:-:S14]  /*2850*/  DSETP.NEU.AND P1, PT, |R18|, +INF , PT ;  /* 0x7ff000001200742a */ /* 0x000fdc0003f2d200 */
[----:B------:R-:W-:Y:S01]  /*2860*/  @!P1 IMAD.MOV.U32 R0, RZ, RZ, -0x100000 ;  /* 0xfff00000ff009424 */ /* 0x000fe200078e00ff */
[----:B------:R-:W-:-:S04]  /*2870*/  @!P1 MOV R14, RZ ;  /* 0x000000ff000e9202 */ /* 0x000fc80000000f00 */
[----:B------:R-:W-:-:S07]  /*2880*/  @!P1 SEL R15, R0, 0x7ff00000, !P0 ;  /* 0x7ff00000000f9807 */ /* 0x000fce0004000000 */
.L_x_57:
[----:B------:R-:W-:Y:S05]  /*2890*/  BSYNC.RECONVERGENT B0 ;  /* 0x0000000000007941 */ /* 0x000fea0003800200 */
.L_x_56:
[----:B------:R-:W-:Y:S01]  /*28a0*/  BSSY.RECONVERGENT B0, `(.L_x_58) ;  /* 0x0000005000007945 */ /* 0x000fe20003800200 */
[----:B------:R-:W-:Y:S01]  /*28b0*/  IMAD.MOV.U32 R10, RZ, RZ, R25 ;  /* 0x000000ffff0a7224 */ /* 0x000fe200078e0019 */
[----:B------:R-:W-:Y:S02]  /*28c0*/  MOV R6, 0x40080000 ;  /* 0x4008000000067802 */ /* 0x000fe40000000f00 */
[----:B------:R-:W-:-:S07]  /*28d0*/  MOV R0, 0x28f0 ;  /* 0x000028f000007802 */ /* 0x000fce0000000f00 */
[----:B------:R-:W-:Y:S05]  /*28e0*/  CALL.REL.NOINC `($_Z17computeCollisionsPfS_S_S_S_S_S_S_S_S_S_S_S_S_S_S_S_iPb$__internal_accurate_pow) ;  /* 0x0000002800487944 */ /* 0x000fea0003c00000 */
[----:B------:R-:W-:Y:S05]  /*28f0*/  BSYNC.RECONVERGENT B0 ;  /* 0x0000000000007941 */ /* 0x000fea0003800200 */
.L_x_58:
[----:B------:R0:W5:Y:S01]  /*2900*/  LDG.E R43, desc[UR4][R40.64] ;  /* 0x00000004282b7981 */ /* 0x000162000c1e1900 */
[----:B------:R-:W-:Y:S01]  /*2910*/  DADD R20, R38, 3 ;  /* 0x4008000026147429 */ /* 0x000fe20000000000 */
[----:B------:R-:W-:Y:S01]  /*2920*/  IMAD.MOV.U32 R22, RZ, RZ, R10 ;  /* 0x000000ffff167224 */ /* 0x000fe200078e000a */
[----:B------:R-:W-:Y:S01]  /*2930*/  MOV R23, R6 ;  /* 0x0000000600177202 */ /* 0x000fe20000000f00 */
[----:B------:R-:W-:Y:S01]  /*2940*/  BSSY.RECONVERGENT B0, `(.L_x_59) ;  /* 0x0000016000007945 */ /* 0x000fe20003800200 */
[----:B------:R-:W-:Y:S02]  /*2950*/  FSETP.NEU.AND P0, PT, R42, RZ, PT ;  /* 0x000000ff2a00720b */ /* 0x000fe40003f0d000 */
[----:B------:R-:W-:Y:S02]  /*2960*/  ISETP.GE.AND P2, PT, R39, RZ, PT ;  /* 0x000000ff2700720c */ /* 0x000fe40003f46270 */
[----:B------:R-:W-:Y:S01]  /*2970*/  DADD R22, -RZ, -R22 ;  /* 0x00000000ff167229 */ /* 0x000fe20000000916 */
[----:B------:R-:W-:-:S02]  /*2980*/  FSETP.NEU.AND P1, PT, R16, 1, PT ;  /* 0x3f8000001000780b */ /* 0x000fc40003f2d000 */
[----:B------:R-:W-:Y:S02]  /*2990*/  LOP3.LUT R20, R21, 0x7ff00000, RZ, 0xc0, !PT ;  /* 0x7ff0000015147812 */ /* 0x000fe400078ec0ff */
[----:B------:R-:W-:Y:S02]  /*29a0*/  FSETP.NEU.AND P3, PT, R42, 1, PT ;  /* 0x3f8000002a00780b */ /* 0x000fe40003f6d000 */
[----:B------:R-:W-:Y:S02]  /*29b0*/  ISETP.NE.AND P4, PT, R20, 0x7ff00000, PT ;  /* 0x7ff000001400780c */ /* 0x000fe40003f85270 */
[----:B------:R-:W-:Y:S02]  /*29c0*/  FSEL R14, R14, RZ, P1 ;  /* 0x000000ff0e0e7208 */ /* 0x000fe40000800000 */
[----:B------:R-:W-:Y:S01]  /*29d0*/  FSEL R20, R22, R10, !P2 ;  /* 0x0000000a16147208 */ /* 0x000fe20005000000 */
[----:B------:R-:W-:Y:S01]  /*29e0*/  @!P0 IMAD.MOV.U32 R20, RZ, RZ, RZ ;  /* 0x000000ffff148224 */ /* 0x000fe200078e00ff */
[----:B------:R-:W-:-:S02]  /*29f0*/  FSEL R21, R23, R6, !P2 ;  /* 0x0000000617157208 */ /* 0x000fc40005000000 */
[----:B------:R-:W-:Y:S02]  /*2a00*/  FSEL R15, R15, 1.875, P1 ;  /* 0x3ff000000f0f7808 */ /* 0x000fe40000800000 */
[----:B------:R-:W-:-:S03]  /*2a10*/  @!P0 MOV R21, R39 ;  /* 0x0000002700158202 */ /* 0x000fc60000000f00 */
[----:B0-----:R-:W-:Y:S05]  /*2a20*/  @P4 BRA `(.L_x_60) ;  /* 0x00000000001c4947 */ /* 0x001fea0003800000 */
[----:B------:R-:W-:-:S13]  /*2a30*/  FSETP.NAN.AND P4, PT, R42, R42, PT ;  /* 0x0000002a2a00720b */ /* 0x000fda0003f88000 */
[----:B------:R-:W-:Y:S01]  /*2a40*/  @P4 DADD R20, R38, 3 ;  /* 0x4008000026144429 */ /* 0x000fe20000000000 */
[----:B------:R-:W-:Y:S10]  /*2a50*/  @P4 BRA `(.L_x_60) ;  /* 0x0000000000104947 */ /* 0x000ff40003800000 */
[----:B------:R-:W-:-:S14]  /*2a60*/  DSETP.NEU.AND P4, PT, |R38|, +INF , PT ;  /* 0x7ff000002600742a */ /* 0x000fdc0003f8d200 */
[----:B------:R-:W-:Y:S01]  /*2a70*/  @!P4 IMAD.MOV.U32 R0, RZ, RZ, -0x100000 ;  /* 0xfff00000ff00c424 */ /* 0x000fe200078e00ff */
[----:B------:R-:W-:-:S04]  /*2a80*/  @!P4 MOV R20, RZ ;  /* 0x000000ff0014c202 */ /* 0x000fc80000000f00 */
[----:B------:R-:W-:-:S07]  /*2a90*/  @!P4 SEL R21, R0, 0x7ff00000, !P2 ;  /* 0x7ff000000015c807 */ /* 0x000fce0005000000 */
.L_x_60:
[----:B------:R-:W-:Y:S05]  /*2aa0*/  BSYNC.RECONVERGENT B0 ;  /* 0x0000000000007941 */ /* 0x000fea0003800200 */
.L_x_59:
[----:B------:R-:W-:Y:S01]  /*2ab0*/  FSEL R20, R20, RZ, P3 ;  /* 0x000000ff14147208 */ /* 0x000fe20001800000 */
[----:B------:R-:W-:Y:S01]  /*2ac0*/  DADD R22, -RZ, |R18| ;  /* 0x00000000ff167229 */ /* 0x000fe20000000512 */
[----:B------:R-:W-:Y:S01]  /*2ad0*/  FSEL R21, R21, 1.875, P3 ;  /* 0x3ff0000015157808 */ /* 0x000fe20001800000 */
[----:B------:R-:W-:Y:S05]  /*2ae0*/  BSSY.RECONVERGENT B0, `(.L_x_61) ;  /* 0x0000018000007945 */ /* 0x000fea0003800200 */
[----:B------:R-:W-:-:S10]  /*2af0*/  DADD R14, R14, R20 ;  /* 0x000000000e0e7229 */ /* 0x000fd40000000014 */
[----:B------:R-:W0:Y:S02]  /*2b00*/  F2F.F32.F64 R14, R14 ;  /* 0x0000000e000e7310 */ /* 0x000e240000301000 */
[C---:B0-----:R-:W-:Y:S01]  /*2b10*/  FMUL R5, |R14|.reuse, 16777216 ;  /* 0x4b8000000e057820 */ /* 0x041fe20000400200 */
[C---:B------:R-:W-:Y:S02]  /*2b20*/  FSETP.GEU.AND P2, PT, |R14|.reuse, 1.175494350822287508e-38, PT ;  /* 0x008000000e00780b */ /* 0x040fe40003f4e200 */
[----:B------:R-:W-:Y:S02]  /*2b30*/  FSETP.GEU.AND P3, PT, R14, RZ, PT ;  /* 0x000000ff0e00720b */ /* 0x000fe40003f6e000 */
[----:B------:R-:W-:-:S04]  /*2b40*/  FSEL R0, R5, |R14|, !P2 ;  /* 0x4000000e05007208 */ /* 0x000fc80005000000 */
[----:B------:R0:W1:Y:S02]  /*2b50*/  MUFU.LG2 R5, R0 ;  /* 0x0000000000057308 */ /* 0x0000640000000c00 */
[----:B0-----:R-:W-:-:S03]  /*2b60*/  MOV R0, 0x2c60 ;  /* 0x00002c6000007802 */ /* 0x001fc60000000f00 */
[----:B-1----:R-:W-:Y:S01]  /*2b70*/  @!P2 FADD R5, R5, -24 ;  /* 0xc1c000000505a421 */ /* 0x002fe20000000000 */
[----:B------:R-:W-:-:S03]  /*2b80*/  FSETP.NEU.AND P2, PT, R16, RZ, PT ;  /* 0x000000ff1000720b */ /* 0x000fc60003f4d000 */
[----:B------:R-:W-:Y:S01]  /*2b90*/  FMUL R6, R5, -0.6666666865348815918 ;  /* 0xbf2aaaab05067820 */ /* 0x000fe20000400000 */
[----:B------:R-:W-:-:S03]  /*2ba0*/  FADD R5, R14, R14 ;  /* 0x0000000e0e057221 */ /* 0x000fc60000000000 */
[----:B------:R0:W1:Y:S02]  /*2bb0*/  MUFU.EX2 R17, R6 ;  /* 0x0000000600117308 */ /* 0x0000640000000800 */
[----:B------:R-:W-:Y:S02]  /*2bc0*/  FSETP.NEU.AND P4, PT, R5, R14, PT ;  /* 0x0000000e0500720b */ /* 0x000fe40003f8d000 */
[----:B0-----:R-:W-:Y:S01]  /*2bd0*/  MOV R6, 0x40000000 ;  /* 0x4000000000067802 */ /* 0x001fe20000000f00 */
[----:B-1----:R-:W-:-:S04]  /*2be0*/  FMUL R10, |R14|, R17 ;  /* 0x000000110e0a7220 */ /* 0x002fc80000400200 */
[----:B------:R-:W-:-:S04]  /*2bf0*/  FMUL R17, R17, -R10 ;  /* 0x8000000a11117220 */ /* 0x000fc80000400000 */
[----:B------:R-:W-:-:S04]  /*2c00*/  FFMA R17, R10, R17, 1 ;  /* 0x3f8000000a117423 */ /* 0x000fc80000000011 */
[----:B------:R-:W-:-:S04]  /*2c10*/  FMUL R17, R17, 0.3333333432674407959 ;  /* 0x3eaaaaab11117820 */ /* 0x000fc80000400000 */
[----:B------:R-:W-:Y:S01]  /*2c20*/  FFMA R17, R10, R17, R10 ;  /* 0x000000110a117223 */ /* 0x000fe2000000000a */
[----:B------:R-:W-:-:S04]  /*2c30*/  IMAD.MOV.U32 R10, RZ, RZ, R23 ;  /* 0x000000ffff0a7224 */ /* 0x000fc800078e0017 */
[----:B------:R-:W-:-:S07]  /*2c40*/  @P4 FSEL R5, -R17, R17, !P3 ;  /* 0x0000001111054208 */ /* 0x000fce0005800100 */
[----:B-----5:R-:W-:Y:S05]  /*2c50*/  CALL.REL.NOINC `($_Z17computeCollisionsPfS_S_S_S_S_S_S_S_S_S_S_S_S_S_S_S_iPb$__internal_accurate_pow) ;  /* 0x00000024006c7944 */ /* 0x020fea0003c00000 */
[----:B------:R-:W-:Y:S05]  /*2c60*/  BSYNC.RECONVERGENT B0 ;  /* 0x0000000000007941 */ /* 0x000fea0003800200 */
.L_x_61:
[----:B------:R-:W0:Y:S01]  /*2c70*/  LDC.64 R14, c[0x0][0x3b0] ;  /* 0x0000ec00ff0e7b82 */ /* 0x000e220000000a00 */
[----:B------:R1:W5:Y:S01]  /*2c80*/  LDG.E R44, desc[UR4][R2.64] ;  /* 0x00000004022c7981 */ /* 0x000362000c1e1900 */
[----:B0-----:R-:W-:-:S05]  /*2c90*/  IMAD.WIDE R14, R46, 0x4, R14 ;  /* 0x000000042e0e7825 */ /* 0x001fca00078e020e */
[----:B------:R1:W5:Y:S01]  /*2ca0*/  LDG.E R24, desc[UR4][R14.64] ;  /* 0x000000040e187981 */ /* 0x000362000c1e1900 */
[----:B------:R-:W-:-:S10]  /*2cb0*/  DADD R20, R18, 2 ;  /* 0x4000000012147429 */ /* 0x000fd40000000000 */
[----:B------:R-:W-:-:S04]  /*2cc0*/  LOP3.LUT R0, R21, 0x7ff00000, RZ, 0xc0, !PT ;  /* 0x7ff0000015007812 */ /* 0x000fc800078ec0ff */
[----:B------:R-:W-:Y:S01]  /*2cd0*/  ISETP.NE.AND P3, PT, R0, 0x7ff00000, PT ;  /* 0x7ff000000000780c */ /* 0x000fe20003f65270 */
[----:B------:R1:W0:Y:S01]  /*2ce0*/  F2F.F64.F32 R20, R43 ;  /* 0x0000002b00147310 */ /* 0x0002220000201800 */
[----:B------:R-:W-:Y:S01]  /*2cf0*/  BSSY.RECONVERGENT B0, `(.L_x_62) ;  /* 0x000000b000007945 */ /* 0x000fe20003800200 */
[----:B------:R-:W-:Y:S01]  /*2d00*/  IMAD.MOV.U32 R22, RZ, RZ, R10 ;  /* 0x000000ffff167224 */ /* 0x000fe200078e000a */
[----:B------:R-:W-:Y:S02]  /*2d10*/  MOV R23, R6 ;  /* 0x0000000600177202 */ /* 0x000fe40000000f00 */
[----:B------:R-:W-:-:S07]  /*2d20*/  @!P2 CS2R R22, SRZ ;  /* 0x000000000016a805 */ /* 0x000fce000001ff00 */
[----:B-1----:R-:W-:Y:S05]  /*2d30*/  @P3 BRA `(.L_x_63) ;  /* 0x0000000000183947 */ /* 0x002fea0003800000 */
[----:B------:R-:W-:-:S13]  /*2d40*/  FSETP.NAN.AND P2, PT, R16, R16, PT ;  /* 0x000000101000720b */ /* 0x000fda0003f48000 */
[----:B------:R-:W-:Y:S01]  /*2d50*/  @P2 DADD R22, R18, 2 ;  /* 0x4000000012162429 */ /* 0x000fe20000000000 */
[----:B------:R-:W-:Y:S10]  /*2d60*/  @P2 BRA `(.L_x_63) ;  /* 0x00000000000c2947 */ /* 0x000ff40003800000 */
[----:B------:R-:W-:-:S14]  /*2d70*/  DSETP.NEU.AND P2, PT, |R18|, +INF , PT ;  /* 0x7ff000001200742a */ /* 0x000fdc0003f4d200 */
[----:B------:R-:W-:Y:S01]  /*2d80*/  @!P2 IMAD.MOV.U32 R22, RZ, RZ, 0x0 ;  /* 0x00000000ff16a424 */ /* 0x000fe200078e00ff */
[----:B------:R-:W-:-:S07]  /*2d90*/  @!P2 MOV R23, 0x7ff00000 ;  /* 0x7ff000000017a802 */ /* 0x000fce0000000f00 */
.L_x_63:
[----:B------:R-:W-:Y:S05]  /*2da0*/  BSYNC.RECONVERGENT B0 ;  /* 0x0000000000007941 */ /* 0x000fea0003800200 */
.L_x_62:
[----:B-----5:R-:W1:Y:S01]  /*2db0*/  F2F.F64.F32 R18, R24 ;  /* 0x0000001800127310 */ /* 0x020e620000201800 */
[----:B------:R-:W-:Y:S01]  /*2dc0*/  FSEL R16, R22, RZ, P1 ;  /* 0x000000ff16107208 */ /* 0x000fe20000800000 */
[----:B------:R-:W-:Y:S01]  /*2dd0*/  BSSY.RECONVERGENT B0, `(.L_x_64) ;  /* 0x0000009000007945 */ /* 0x000fe20003800200 */
[----:B------:R-:W-:Y:S01]  /*2de0*/  FSEL R17, R23, 1.875, P1 ;  /* 0x3ff0000017117808 */ /* 0x000fe20000800000 */
[----:B------:R-:W-:Y:S01]  /*2df0*/  DADD R22, -RZ, |R38| ;  /* 0x00000000ff167229 */ /* 0x000fe20000000526 */
[----:B------:R-:W-:Y:S02]  /*2e00*/  MOV R6, 0x40000000 ;  /* 0x4000000000067802 */ /* 0x000fe40000000f00 */
[----:B------:R-:W-:Y:S02]  /*2e10*/  MOV R0, 0x2e60 ;  /* 0x00002e6000007802 */ /* 0x000fe40000000f00 */
[----:B0-----:R-:W-:-:S05]  /*2e20*/  DMUL R16, R20, R16 ;  /* 0x0000001014107228 */ /* 0x001fca0000000000 */
[----:B------:R-:W-:-:S03]  /*2e30*/  IMAD.MOV.U32 R10, RZ, RZ, R23 ;  /* 0x000000ffff0a7224 */ /* 0x000fc600078e0017 */
[----:B-1----:R-:W-:-:S11]  /*2e40*/  DMUL R16, R16, R18 ;  /* 0x0000001210107228 */ /* 0x002fd60000000000 */
[----:B------:R-:W-:Y:S05]  /*2e50*/  CALL.REL.NOINC `($_Z17computeCollisionsPfS_S_S_S_S_S_S_S_S_S_S_S_S_S_S_S_iPb$__internal_accurate_pow) ;  /* 0x0000002000ec7944 */ /* 0x000fea0003c00000 */
[----:B------:R-:W-:Y:S05]  /*2e60*/  BSYNC.RECONVERGENT B0 ;  /* 0x0000000000007941 */ /* 0x000fea0003800200 */
.L_x_64:
[----:B------:R-:W0:Y:S02]  /*2e70*/  LDC.64 R24, c[0x0][0x3b0] ;  /* 0x0000ec00ff187b82 */ /* 0x000e240000000a00 */
[----:B0-----:R-:W-:-:S06]  /*2e80*/  IMAD.WIDE R24, R45, 0x4, R24 ;  /* 0x000000042d187825 */ /* 0x001fcc00078e0218 */
[----:B------:R0:W5:Y:S01]  /*2e90*/  LDG.E R24, desc[UR4][R24.64] ;  /* 0x0000000418187981 */ /* 0x000162000c1e1900 */
[----:B------:R-:W-:Y:S01]  /*2ea0*/  DADD R18, R38, 2 ;  /* 0x4000000026127429 */ /* 0x000fe20000000000 */
[----:B------:R0:W1:Y:S01]  /*2eb0*/  F2F.F64.F32 R20, R44 ;  /* 0x0000002c00147310 */ /* 0x0000620000201800 */
[----:B------:R-:W-:Y:S01]  /*2ec0*/  BSSY.RECONVERGENT B0, `(.L_x_65) ;  /* 0x0000010000007945 */ /* 0x000fe20003800200 */
[----:B------:R-:W-:Y:S01]  /*2ed0*/  IMAD.MOV.U32 R22, RZ, RZ, R10 ;  /* 0x000000ffff167224 */ /* 0x000fe200078e000a */
[----:B------:R-:W-:Y:S01]  /*2ee0*/  MOV R23, R6 ;  /* 0x0000000600177202 */ /* 0x000fe20000000f00 */
[----:B------:R-:W-:Y:S01]  /*2ef0*/  FMUL R31, R7, R13 ;  /* 0x0000000d071f7220 */ /* 0x000fe20000400000 */
[----:B------:R-:W-:Y:S02]  /*2f00*/  FSETP.NEU.AND P2, PT, R42, 1, PT ;  /* 0x3f8000002a00780b */ /* 0x000fe40003f4d000 */
[----:B------:R-:W-:Y:S02]  /*2f10*/  @!P0 CS2R R22, SRZ ;  /* 0x0000000000168805 */ /* 0x000fe4000001ff00 */
[----:B------:R-:W-:-:S02]  /*2f20*/  LOP3.LUT R0, R19, 0x7ff00000, RZ, 0xc0, !PT ;  /* 0x7ff0000013007812 */ /* 0x000fc400078ec0ff */
[----:B------:R0:W2:Y:S02]  /*2f30*/  F2F.F64.F32 R18, R5 ;  /* 0x0000000500127310 */ /* 0x0000a40000201800 */
[----:B------:R-:W-:-:S13]  /*2f40*/  ISETP.NE.AND P1, PT, R0, 0x7ff00000, PT ;  /* 0x7ff000000000780c */ /* 0x000fda0003f25270 */
[----:B012---:R-:W-:Y:S05]  /*2f50*/  @P1 BRA `(.L_x_66) ;  /* 0x0000000000181947 */ /* 0x007fea0003800000 */
[----:B------:R-:W-:-:S13]  /*2f60*/  FSETP.NAN.AND P0, PT, R42, R42, PT ;  /* 0x0000002a2a00720b */ /* 0x000fda0003f08000 */
[----:B------:R-:W-:Y:S01]  /*2f70*/  @P0 DADD R22, R38, 2 ;  /* 0x4000000026160429 */ /* 0x000fe20000000000 */
[----:B------:R-:W-:Y:S10]  /*2f80*/  @P0 BRA `(.L_x_66) ;  /* 0x00000000000c0947 */ /* 0x000ff40003800000 */
[----:B------:R-:W-:-:S14]  /*2f90*/  DSETP.NEU.AND P0, PT, |R38|, +INF , PT ;  /* 0x7ff000002600742a */ /* 0x000fdc0003f0d200 */
[----:B------:R-:W-:Y:S01]  /*2fa0*/  @!P0 IMAD.MOV.U32 R22, RZ, RZ, 0x0 ;  /* 0x00000000ff168424 */ /* 0x000fe200078e00ff */
[----:B------:R-:W-:-:S07]  /*2fb0*/  @!P0 MOV R23, 0x7ff00000 ;  /* 0x7ff0000000178802 */ /* 0x000fce0000000f00 */
.L_x_66:
[----:B------:R-:W-:Y:S05]  /*2fc0*/  BSYNC.RECONVERGENT B0 ;  /* 0x0000000000007941 */ /* 0x000fea0003800200 */
.L_x_65:
[----:B------:R-:W-:Y:S01]  /*2fd0*/  FMUL R0, R44, 5 ;  /* 0x40a000002c007820 */ /* 0x000fe20000400000 */
[----:B------:R-:W-:Y:S01]  /*2fe0*/  FFMA R31, R8, R11, -R31 ;  /* 0x0000000b081f7223 */ /* 0x000fe2000000081f */
[----:B-----5:R-:W0:Y:S01]  /*2ff0*/  F2F.F64.F32 R24, R24 ;  /* 0x0000001800187310 */ /* 0x020e220000201800 */
[----:B------:R-:W-:Y:S01]  /*3000*/  FSEL R22, R22, RZ, P2 ;  /* 0x000000ff16167208 */ /* 0x000fe20001000000 */
[----:B------:R-:W-:Y:S01]  /*3010*/  BSSY.RECONVERGENT B0, `(.L_x_67) ;  /* 0x000000c000007945 */ /* 0x000fe20003800200 */
[----:B------:R-:W-:Y:S01]  /*3020*/  FSEL R23, R23, 1.875, P2 ;  /* 0x3ff0000017177808 */ /* 0x000fe20001000000 */
[----:B------:R-:W-:Y:S01]  /*3030*/  FMUL R31, R0, R31 ;  /* 0x0000001f001f7220 */ /* 0x000fe20000400000 */
[----:B------:R-:W-:Y:S02]  /*3040*/  MOV R6, 0x40000000 ;  /* 0x4000000000067802 */ /* 0x000fe40000000f00 */
[----:B------:R-:W-:Y:S02]  /*3050*/  MOV R0, 0x30d0 ;  /* 0x000030d000007802 */ /* 0x000fe40000000f00 */
[----:B------:R-:W-:Y:S01]  /*3060*/  DMUL R20, R20, R22 ;  /* 0x0000001614147228 */ /* 0x000fe20000000000 */
[----:B------:R-:W1:Y:S01]  /*3070*/  F2F.F64.F32 R30, R31 ;  /* 0x0000001f001e7310 */ /* 0x000e620000201800 */
[----:B------:R-:W-:-:S06]  /*3080*/  DADD R22, -RZ, |R18| ;  /* 0x00000000ff167229 */ /* 0x000fcc0000000512 */
[----:B0-----:R-:W-:-:S04]  /*3090*/  DFMA R16, R20, R24, R16 ;  /* 0x000000181410722b */ /* 0x001fc80000000010 */
[----:B------:R-:W-:-:S04]  /*30a0*/  IMAD.MOV.U32 R10, RZ, RZ, R23 ;  /* 0x000000ffff0a7224 */ /* 0x000fc800078e0017 */
[----:B-1----:R-:W-:-:S11]  /*30b0*/  DADD R16, R16, R30 ;  /* 0x0000000010107229 */ /* 0x002fd6000000001e */
[----:B------:R-:W-:Y:S05]  /*30c0*/  CALL.REL.NOINC `($_Z17computeCollisionsPfS_S_S_S_S_S_S_S_S_S_S_S_S_S_S_S_iPb$__internal_accurate_pow) ;  /* 0x0000002000507944 */ /* 0x000fea0003c00000 */
[----:B------:R-:W-:Y:S05]  /*30d0*/  BSYNC.RECONVERGENT B0 ;  /* 0x0000000000007941 */ /* 0x000fea0003800200 */
.L_x_67:
[----:B------:R-:W-:Y:S01]  /*30e0*/  DADD R20, R18, 2 ;  /* 0x4000000012147429 */ /* 0x000fe20000000000 */
[----:B------:R-:W-:Y:S01]  /*30f0*/  FADD R24, R43, R44 ;  /* 0x0000002c2b187221 */ /* 0x000fe20000000000 */
[C---:B------:R-:W-:Y:S01]  /*3100*/  FSETP.NEU.AND P0, PT, R5.reuse, RZ, PT ;  /* 0x000000ff0500720b */ /* 0x040fe20003f0d000 */
[----:B------:R-:W-:Y:S01]  /*3110*/  BSSY.RECONVERGENT B0, `(.L_x_68) ;  /* 0x000000f000007945 */ /* 0x000fe20003800200 */
[----:B------:R-:W-:-:S03]  /*3120*/  FSETP.NEU.AND P2, PT, R5, 1, PT ;  /* 0x3f8000000500780b */ /* 0x000fc60003f4d000 */
[----:B------:R-:W0:Y:S03]  /*3130*/  F2F.F64.F32 R24, R24 ;  /* 0x0000001800187310 */ /* 0x000e260000201800 */
[----:B------:R-:W-:Y:S02]  /*3140*/  LOP3.LUT R20, R21, 0x7ff00000, RZ, 0xc0, !PT ;  /* 0x7ff0000015147812 */ /* 0x000fe400078ec0ff */
[----:B------:R-:W-:Y:S02]  /*3150*/  MOV R21, R6 ;  /* 0x0000000600157202 */ /* 0x000fe40000000f00 */
[----:B------:R-:W-:Y:S01]  /*3160*/  ISETP.NE.AND P1, PT, R20, 0x7ff00000, PT ;  /* 0x7ff000001400780c */ /* 0x000fe20003f25270 */
[----:B------:R-:W-:Y:S01]  /*3170*/  IMAD.MOV.U32 R20, RZ, RZ, R10 ;  /* 0x000000ffff147224 */ /* 0x000fe200078e000a */
[----:B------:R-:W-:-:S11]  /*3180*/  @!P0 CS2R R20, SRZ ;  /* 0x0000000000148805 */ /* 0x000fd6000001ff00 */
[----:B0-----:R-:W-:Y:S05]  /*3190*/  @P1 BRA `(.L_x_69) ;  /* 0x0000000000181947 */ /* 0x001fea0003800000 */
[----:B------:R-:W-:-:S13]  /*31a0*/  FSETP.NAN.AND P0, PT, R5, R5, PT ;  /* 0x000000050500720b */ /* 0x000fda0003f08000 */
[----:B------:R-:W-:Y:S01]  /*31b0*/  @P0 DADD R20, R18, 2 ;  /* 0x4000000012140429 */ /* 0x000fe20000000000 */
[----:B------:R-:W-:Y:S10]  /*31c0*/  @P0 BRA `(.L_x_69) ;  /* 0x00000000000c0947 */ /* 0x000ff40003800000 */
[----:B------:R-:W-:-:S14]  /*31d0*/  DSETP.NEU.AND P0, PT, |R18|, +INF , PT ;  /* 0x7ff000001200742a */ /* 0x000fdc0003f0d200 */
[----:B------:R-:W-:Y:S01]  /*31e0*/  @!P0 IMAD.MOV.U32 R20, RZ, RZ, 0x0 ;  /* 0x00000000ff148424 */ /* 0x000fe200078e00ff */
[----:B------:R-:W-:-:S07]  /*31f0*/  @!P0 MOV R21, 0x7ff00000 ;  /* 0x7ff0000000158802 */ /* 0x000fce0000000f00 */
.L_x_69:
[----:B------:R-:W-:Y:S05]  /*3200*/  BSYNC.RECONVERGENT B0 ;  /* 0x0000000000007941 */ /* 0x000fea0003800200 */
.L_x_68:
[----:B------:R-:W-:Y:S01]  /*3210*/  FSEL R18, R20, RZ, P2 ;  /* 0x000000ff14127208 */ /* 0x000fe20001000000 */
[----:B------:R-:W-:Y:S01]  /*3220*/  IMAD.MOV.U32 R20, RZ, RZ, 0x1 ;  /* 0x00000001ff147424 */ /* 0x000fe200078e00ff */
[----:B------:R-:W-:Y:S01]  /*3230*/  FSEL R19, R21, 1.875, P2 ;  /* 0x3ff0000015137808 */ /* 0x000fe20001000000 */
[----:B------:R-:W-:Y:S01]  /*3240*/  BSSY.RECONVERGENT B0, `(.L_x_70) ;  /* 0x0000016000007945 */ /* 0x000fe20003800200 */
[----:B------:R-:W-:-:S04]  /*3250*/  FSETP.GEU.AND P1, PT, |R17|, 6.5827683646048100446e-37, PT ;  /* 0x036000001100780b */ /* 0x000fc80003f2e200 */
[----:B------:R-:W-:-:S06]  /*3260*/  DMUL R24, R18, R24 ;  /* 0x0000001812187228 */ /* 0x000fcc0000000000 */
[----:B------:R-:W0:Y:S02]  /*3270*/  MUFU.RCP64H R21, R25 ;  /* 0x0000001900157308 */ /* 0x000e240000001800 */
[----:B0-----:R-:W-:-:S08]  /*3280*/  DFMA R22, -R24, R20, 1 ;  /* 0x3ff000001816742b */ /* 0x001fd00000000114 */
[----:B------:R-:W-:-:S08]  /*3290*/  DFMA R22, R22, R22, R22 ;  /* 0x000000161616722b */ /* 0x000fd00000000016 */
[----:B------:R-:W-:-:S08]  /*32a0*/  DFMA R22, R20, R22, R20 ;  /* 0x000000161416722b */ /* 0x000fd00000000014 */
[----:B------:R-:W-:-:S08]  /*32b0*/  DFMA R20, -R24, R22, 1 ;  /* 0x3ff000001814742b */ /* 0x000fd00000000116 */
[----:B------:R-:W-:-:S08]  /*32c0*/  DFMA R20, R22, R20, R22 ;  /* 0x000000141614722b */ /* 0x000fd00000000016 */
[----:B------:R-:W-:-:S08]  /*32d0*/  DMUL R22, R16, R20 ;  /* 0x0000001410167228 */ /* 0x000fd00000000000 */
[----:B------:R-:W-:-:S08]  /*32e0*/  DFMA R30, -R24, R22, R16 ;  /* 0x00000016181e722b */ /* 0x000fd00000000110 */
[----:B------:R-:W-:-:S10]  /*32f0*/  DFMA R20, R20, R30, R22 ;  /* 0x0000001e1414722b */ /* 0x000fd40000000016 */
[----:B------:R-:W-:-:S05]  /*3300*/  FFMA R0, RZ, R25, R21 ;  /* 0x00000019ff007223 */ /* 0x000fca0000000015 */
[----:B------:R-:W-:-:S13]  /*3310*/  FSETP.GT.AND P0, PT, |R0|, 1.469367938527859385e-39, PT ;  /* 0x001000000000780b */ /* 0x000fda0003f04200 */
[----:B------:R-:W-:Y:S05]  /*3320*/  @P0 BRA P1, `(.L_x_71) ;  /* 0x00000000001c0947 */ /* 0x000fea0000800000 */
[----:B------:R-:W-:Y:S01]  /*3330*/  MOV R22, R16 ;  /* 0x0000001000167202 */ /* 0x000fe20000000f00 */
[----:B------:R-:W-:Y:S01]  /*3340*/  IMAD.MOV.U32 R23, RZ, RZ, R17 ;  /* 0x000000ffff177224 */ /* 0x000fe200078e0011 */
[----:B------:R-:W-:Y:S01]  /*3350*/  MOV R20, R24 ;  /* 0x0000001800147202 */ /* 0x000fe20000000f00 */
[----:B------:R-:W-:Y:S01]  /*3360*/  IMAD.MOV.U32 R21, RZ, RZ, R25 ;  /* 0x000000ffff157224 */ /* 0x000fe200078e0019 */
[----:B------:R-:W-:-:S07]  /*3370*/  MOV R34, 0x3390 ;  /* 0x0000339000227802 */ /* 0x000fce0000000f00 */
[----:B------:R-:W-:Y:S05]  /*3380*/  CALL.REL.NOINC `($__internal_0_$__cuda_sm20_div_rn_f64_full) ;  /* 0x0000000c00587944 */ /* 0x000fea0003c00000 */
[----:B------:R-:W-:-:S07]  /*3390*/  MOV R20, R6 ;  /* 0x0000000600147202 */ /* 0x000fce0000000f00 */
.L_x_71:
[----:B------:R-:W-:Y:S05]  /*33a0*/  BSYNC.RECONVERGENT B0 ;  /* 0x0000000000007941 */ /* 0x000fea0003800200 */
.L_x_70:
[----:B------:R-:W0:Y:S02]  /*33b0*/  F2F.F32.F64 R21, R20 ;  /* 0x0000001400157310 */ /* 0x000e240000301000 */
[----:B0-----:R0:W-:Y:S04]  /*33c0*/  STG.E desc[UR4][R14.64], R21 ;  /* 0x000000150e007986 */ /* 0x0011e8000c101904 */
[----:B------:R-:W2:Y:S04]  /*33d0*/  LDG.E R47, desc[UR4][R28.64] ;  /* 0x000000041c2f7981 */ /* 0x000ea8000c1e1900 */
[----:B------:R0:W5:Y:S01]  /*33e0*/  LDG.E R42, desc[UR4][R40.64] ;  /* 0x00000004282a7981 */ /* 0x000162000c1e1900 */
[----:B------:R-:W-:Y:S01]  /*33f0*/  BSSY.RECONVERGENT B0, `(.L_x_72) ;  /* 0x0000007000007945 */ /* 0x000fe20003800200 */
[----:B------:R-:W-:-:S02]  /*3400*/  MOV R6, 0x40000000 ;  /* 0x4000000000067802 */ /* 0x000fc40000000f00 */
[----:B------:R-:W-:Y:S01]  /*3410*/  MOV R0, 0x3460 ;  /* 0x0000346000007802 */ /* 0x000fe20000000f00 */
[----:B--2---:R-:W1:Y:S02]  /*3420*/  F2F.F64.F32 R38, R47 ;  /* 0x0000002f00267310 */ /* 0x004e640000201800 */
[----:B-1----:R-:W-:-:S10]  /*3430*/  DADD R22, -RZ, |R38| ;  /* 0x00000000ff167229 */ /* 0x002fd40000000526 */
[----:B0-----:R-:W-:-:S07]  /*3440*/  IMAD.MOV.U32 R10, RZ, RZ, R23 ;  /* 0x000000ffff0a7224 */ /* 0x001fce00078e0017 */
[----:B-----5:R-:W-:Y:S05]  /*3450*/  CALL.REL.NOINC `($_Z17computeCollisionsPfS_S_S_S_S_S_S_S_S_S_S_S_S_S_S_S_iPb$__internal_accurate_pow) ;  /* 0x0000001c006c7944 */ /* 0x020fea0003c00000 */
[----:B------:R-:W-:Y:S05]  /*3460*/  BSYNC.RECONVERGENT B0 ;  /* 0x0000000000007941 */ /* 0x000fea0003800200 */
.L_x_72:
[----:B------:R-:W0:Y:S01]  /*3470*/  LDC.64 R16, c[0x0][0x3b8] ;  /* 0x0000ee00ff107b82 */ /* 0x000e220000000a00 */
[----:B------:R-:W2:Y:S04]  /*3480*/  LDG.E R43, desc[UR4][R26.64] ;  /* 0x000000041a2b7981 */ /* 0x000ea8000c1e1900 */
[----:B------:R1:W5:Y:S01]  /*3490*/  LDG.E R44, desc[UR4][R2.64] ;  /* 0x00000004022c7981 */ /* 0x000362000c1e1900 */
[----:B0-----:R-:W-:-:S05]  /*34a0*/  IMAD.WIDE R16, R46, 0x4, R16 ;  /* 0x000000042e107825 */ /* 0x001fca00078e0210 */
[----:B------:R1:W5:Y:S01]  /*34b0*/  LDG.E R24, desc[UR4][R16.64] ;  /* 0x0000000410187981 */ /* 0x000362000c1e1900 */
[----:B------:R-:W-:Y:S01]  /*34c0*/  DADD R14, R38, 2 ;  /* 0x40000000260e7429 */ /* 0x000fe20000000000 */
[----:B------:R-:W-:Y:S01]  /*34d0*/  FSETP.NEU.AND P0, PT, R47, RZ, PT ;  /* 0x000000ff2f00720b */ /* 0x000fe20003f0d000 */
[----:B------:R1:W0:Y:S08]  /*34e0*/  F2F.F64.F32 R20, R42 ;  /* 0x0000002a00147310 */ /* 0x0002300000201800 */
[----:B------:R-:W-:-:S04]  /*34f0*/  LOP3.LUT R0, R15, 0x7ff00000, RZ, 0xc0, !PT ;  /* 0x7ff000000f007812 */ /* 0x000fc800078ec0ff */
[----:B------:R-:W-:Y:S01]  /*3500*/  ISETP.NE.AND P1, PT, R0, 0x7ff00000, PT ;  /* 0x7ff000000000780c */ /* 0x000fe20003f25270 */
[----:B------:R-:W-:Y:S01]  /*3510*/  BSSY.RECONVERGENT B0, `(.L_x_73) ;  /* 0x000000d000007945 */ /* 0x000fe20003800200 */
[----:B------:R-:W-:Y:S01]  /*3520*/  IMAD.MOV.U32 R22, RZ, RZ, R10 ;  /* 0x000000ffff167224 */ /* 0x000fe200078e000a */
[----:B------:R-:W-:Y:S02]  /*3530*/  MOV R23, R6 ;  /* 0x0000000600177202 */ /* 0x000fe40000000f00 */
[----:B------:R-:W-:Y:S02]  /*3540*/  @!P0 CS2R R22, SRZ ;  /* 0x0000000000168805 */ /* 0x000fe4000001ff00 */
[----:B------:R-:W-:Y:S01]  /*3550*/  FSETP.NEU.AND P2, PT, R47, 1, PT ;  /* 0x3f8000002f00780b */ /* 0x000fe20003f4d000 */
[----:B--2---:R1:W2:Y:S05]  /*3560*/  F2F.F64.F32 R14, R43 ;  /* 0x0000002b000e7310 */ /* 0x0042aa0000201800 */
[----:B0-----:R-:W-:Y:S07]  /*3570*/  @P1 BRA `(.L_x_74) ;  /* 0x0000000000181947 */ /* 0x001fee0003800000 */
[----:B------:R-:W-:-:S13]  /*3580*/  FSETP.NAN.AND P0, PT, R47, R47, PT ;  /* 0x0000002f2f00720b */ /* 0x000fda0003f08000 */
[----:B------:R-:W-:Y:S01]  /*3590*/  @P0 DADD R22, R38, 2 ;  /* 0x4000000026160429 */ /* 0x000fe20000000000 */
[----:B------:R-:W-:Y:S10]  /*35a0*/  @P0 BRA `(.L_x_74) ;  /* 0x00000000000c0947 */ /* 0x000ff40003800000 */
[----:B------:R-:W-:-:S14]  /*35b0*/  DSETP.NEU.AND P0, PT, |R38|, +INF , PT ;  /* 0x7ff000002600742a */ /* 0x000fdc0003f0d200 */
[----:B------:R-:W-:Y:S01]  /*35c0*/  @!P0 IMAD.MOV.U32 R22, RZ, RZ, 0x0 ;  /* 0x00000000ff168424 */ /* 0x000fe200078e00ff */
[----:B------:R-:W-:-:S07]  /*35d0*/  @!P0 MOV R23, 0x7ff00000 ;  /* 0x7ff0000000178802 */ /* 0x000fce0000000f00 */
.L_x_74:
[----:B------:R-:W-:Y:S05]  /*35e0*/  BSYNC.RECONVERGENT B0 ;  /* 0x0000000000007941 */ /* 0x000fea0003800200 */
.L_x_73:
[----:B------:R-:W-:Y:S01]  /*35f0*/  FSEL R22, R22, RZ, P2 ;  /* 0x000000ff16167208 */ /* 0x000fe20001000000 */
[----:B-----5:R-:W0:Y:S01]  /*3600*/  F2F.F64.F32 R38, R24 ;  /* 0x0000001800267310 */ /* 0x020e220000201800 */
[----:B------:R-:W-:Y:S01]  /*3610*/  FSEL R23, R23, 1.875, P2 ;  /* 0x3ff0000017177808 */ /* 0x000fe20001000000 */
[----:B------:R-:W-:Y:S01]  /*3620*/  BSSY.RECONVERGENT B0, `(.L_x_75) ;  /* 0x0000008000007945 */ /* 0x000fe20003800200 */
[----:B------:R-:W-:Y:S02]  /*3630*/  MOV R6, 0x40000000 ;  /* 0x4000000000067802 */ /* 0x000fe40000000f00 */
[----:B------:R-:W-:Y:S02]  /*3640*/  MOV R0, 0x36a0 ;  /* 0x000036a000007802 */ /* 0x000fe40000000f00 */
[----:B------:R-:W-:Y:S02]  /*3650*/  DMUL R20, R20, R22 ;  /* 0x0000001614147228 */ /* 0x000fe40000000000 */
[----:B--2---:R-:W-:-:S06]  /*3660*/  DADD R22, -RZ, |R14| ;  /* 0x00000000ff167229 */ /* 0x004fcc000000050e */
[----:B0-----:R-:W-:-:S04]  /*3670*/  DMUL R38, R20, R38 ;  /* 0x0000002614267228 */ /* 0x001fc80000000000 */
[----:B------:R-:W-:-:S07]  /*3680*/  IMAD.MOV.U32 R10, RZ, RZ, R23 ;  /* 0x000000ffff0a7224 */ /* 0x000fce00078e0017 */
[----:B-1----:R-:W-:Y:S05]  /*3690*/  CALL.REL.NOINC `($_Z17computeCollisionsPfS_S_S_S_S_S_S_S_S_S_S_S_S_S_S_S_iPb$__internal_accurate_pow) ;  /* 0x0000001800dc7944 */ /* 0x002fea0003c00000 */
[----:B------:R-:W-:Y:S05]  /*36a0*/  BSYNC.RECONVERGENT B0 ;  /* 0x0000000000007941 */ /* 0x000fea0003800200 */
.L_x_75:
[----:B------:R-:W-:Y:S01]  /*36b0*/  FADD R42, R42, R44 ;  /* 0x0000002c2a2a7221 */ /* 0x000fe20000000000 */
[----:B------:R-:W0:Y:S03]  /*36c0*/  LDC.64 R30, c[0x0][0x3b8] ;  /* 0x0000ee00ff1e7b82 */ /* 0x000e260000000a00 */
[----:B------:R-:W1:Y:S01]  /*36d0*/  F2F.F64.F32 R20, R42 ;  /* 0x0000002a00147310 */ /* 0x000e620000201800 */
[----:B------:R-:W-:Y:S01]  /*36e0*/  DADD R22, R14, 2 ;  /* 0x400000000e167429 */ /* 0x000fe20000000000 */
[----:B------:R-:W-:Y:S01]  /*36f0*/  FSETP.NEU.AND P0, PT, R43, RZ, PT ;  /* 0x000000ff2b00720b */ /* 0x000fe20003f0d000 */
[----:B-1----:R-:W-:-:S08]  /*3700*/  DMUL R20, R18, R20 ;  /* 0x0000001412147228 */ /* 0x002fd00000000000 */
[----:B------:R-:W-:Y:S01]  /*3710*/  LOP3.LUT R22, R23, 0x7ff00000, RZ, 0xc0, !PT ;  /* 0x7ff0000017167812 */ /* 0x000fe200078ec0ff */
[----:B------:R-:W1:Y:S03]  /*3720*/  MUFU.RCP64H R25, R21 ;  /* 0x0000001500197308 */ /* 0x000e660000001800 */
[----:B------:R-:W-:Y:S01]  /*3730*/  ISETP.NE.AND P1, PT, R22, 0x7ff00000, PT ;  /* 0x7ff000001600780c */ /* 0x000fe20003f25270 */
[----:B0-----:R-:W-:-:S04]  /*3740*/  IMAD.WIDE R30, R45, 0x4, R30 ;  /* 0x000000042d1e7825 */ /* 0x001fc800078e021e */
[----:B------:R-:W-:Y:S02]  /*3750*/  IMAD.MOV.U32 R24, RZ, RZ, 0x1 ;  /* 0x00000001ff187424 */ /* 0x000fe400078e00ff */
[----:B------:R-:W-:Y:S01]  /*3760*/  FMUL R32, R9, R11 ;  /* 0x0000000b09207220 */ /* 0x000fe20000400000 */
[----:B------:R0:W2:Y:S01]  /*3770*/  F2F.F64.F32 R22, R44 ;  /* 0x0000002c00167310 */ /* 0x0000a20000201800 */
[----:B------:R1:W5:Y:S01]  /*3780*/  LDG.E R0, desc[UR4][R30.64] ;  /* 0x000000041e007981 */ /* 0x000362000c1e1900 */
[----:B------:R-:W-:Y:S01]  /*3790*/  BSSY.RECONVERGENT B0, `(.L_x_76) ;  /* 0x000000d000007945 */ /* 0x000fe20003800200 */
[----:B------:R-:W-:Y:S01]  /*37a0*/  MOV R11, R6 ;  /* 0x00000006000b7202 */ /* 0x000fe20000000f00 */
[----:B------:R-:W-:Y:S01]  /*37b0*/  FFMA R33, R7, R12, -R32 ;  /* 0x0000000c07217223 */ /* 0x000fe20000000820 */
[----:B------:R-:W-:Y:S02]  /*37c0*/  FSETP.NEU.AND P2, PT, R43, 1, PT ;  /* 0x3f8000002b00780b */ /* 0x000fe40003f4d000 */
[----:B------:R-:W-:Y:S01]  /*37d0*/  @!P0 CS2R R10, SRZ ;  /* 0x00000000000a8805 */ /* 0x000fe2000001ff00 */
[----:B-1----:R-:W-:Y:S01]  /*37e0*/  DFMA R30, -R20, R24, 1 ;  /* 0x3ff00000141e742b */ /* 0x002fe20000000118 */
[----:B0-----:R-:W-:Y:S10]  /*37f0*/  @P1 BRA `(.L_x_77) ;  /* 0x0000000000181947 */ /* 0x001ff40003800000 */
[----:B------:R-:W-:-:S13]  /*3800*/  FSETP.NAN.AND P0, PT, R43, R43, PT ;  /* 0x0000002b2b00720b */ /* 0x000fda0003f08000 */
[----:B------:R-:W-:Y:S01]  /*3810*/  @P0 DADD R10, R14, 2 ;  /* 0x400000000e0a0429 */ /* 0x000fe20000000000 */
[----:B------:R-:W-:Y:S10]  /*3820*/  @P0 BRA `(.L_x_77) ;  /* 0x00000000000c0947 */ /* 0x000ff40003800000 */
[----:B------:R-:W-:-:S14]  /*3830*/  DSETP.NEU.AND P0, PT, |R14|, +INF , PT ;  /* 0x7ff000000e00742a */ /* 0x000fdc0003f0d200 */
[----:B------:R-:W-:Y:S01]  /*3840*/  @!P0 IMAD.MOV.U32 R10, RZ, RZ, 0x0 ;  /* 0x00000000ff0a8424 */ /* 0x000fe200078e00ff */
[----:B------:R-:W-:-:S07]  /*3850*/  @!P0 MOV R11, 0x7ff00000 ;  /* 0x7ff00000000b8802 */ /* 0x000fce0000000f00 */
.L_x_77:
[----:B------:R-:W-:Y:S05]  /*3860*/  BSYNC.RECONVERGENT B0 ;  /* 0x0000000000007941 */ /* 0x000fea0003800200 */
.L_x_76:
[----:B------:R-:W-:Y:S01]  /*3870*/  DFMA R30, R30, R30, R30 ;  /* 0x0000001e1e1e722b */ /* 0x000fe2000000001e */
[----:B------:R-:W-:Y:S01]  /*3880*/  FMUL R44, R44, 5 ;  /* 0x40a000002c2c7820 */ /* 0x000fe20000400000 */
[----:B-----5:R-:W0:Y:S01]  /*3890*/  F2F.F64.F32 R6, R0 ;  /* 0x0000000000067310 */ /* 0x020e220000201800 */
[----:B------:R-:W-:Y:S01]  /*38a0*/  FSEL R10, R10, RZ, P2 ;  /* 0x000000ff0a0a7208 */ /* 0x000fe20001000000 */
[----:B------:R-:W-:Y:S01]  /*38b0*/  BSSY.RECONVERGENT B0, `(.L_x_78) ;  /* 0x0000015000007945 */ /* 0x000fe20003800200 */
[----:B------:R-:W-:Y:S01]  /*38c0*/  FSEL R11, R11, 1.875, P2 ;  /* 0x3ff000000b0b7808 */ /* 0x000fe20001000000 */
[----:B------:R-:W-:Y:S02]  /*38d0*/  FMUL R33, R44, R33 ;  /* 0x000000212c217220 */ /* 0x000fe40000400000 */
[----:B------:R-:W-:-:S03]  /*38e0*/  DFMA R30, R24, R30, R24 ;  /* 0x0000001e181e722b */ /* 0x000fc60000000018 */
[----:B--2---:R-:W-:Y:S01]  /*38f0*/  DMUL R22, R22, R10 ;  /* 0x0000000a16167228 */ /* 0x004fe20000000000 */
[----:B------:R-:W1:Y:S04]  /*3900*/  F2F.F64.F32 R10, R33 ;  /* 0x00000021000a7310 */ /* 0x000e680000201800 */
[----:B------:R-:W-:-:S03]  /*3910*/  DFMA R14, -R20, R30, 1 ;  /* 0x3ff00000140e742b */ /* 0x000fc6000000011e */
[----:B0-----:R-:W-:-:S05]  /*3920*/  DFMA R6, R22, R6, R38 ;  /* 0x000000061606722b */ /* 0x001fca0000000026 */
[----:B------:R-:W-:-:S03]  /*3930*/  DFMA R14, R30, R14, R30 ;  /* 0x0000000e1e0e722b */ /* 0x000fc6000000001e */
[----:B-1----:R-:W-:-:S08]  /*3940*/  DADD R22, R6, R10 ;  /* 0x0000000006167229 */ /* 0x002fd0000000000a */
[----:B------:R-:W-:Y:S02]  /*3950*/  DMUL R6, R22, R14 ;  /* 0x0000000e16067228 */ /* 0x000fe40000000000 */
[----:B------:R-:W-:-:S06]  /*3960*/  FSETP.GEU.AND P1, PT, |R23|, 6.5827683646048100446e-37, PT ;  /* 0x036000001700780b */ /* 0x000fcc0003f2e200 */
[----:B------:R-:W-:-:S08]  /*3970*/  DFMA R10, -R20, R6, R22 ;  /* 0x00000006140a722b */ /* 0x000fd00000000116 */
[----:B------:R-:W-:-:S10]  /*3980*/  DFMA R14, R14, R10, R6 ;  /* 0x0000000a0e0e722b */ /* 0x000fd40000000006 */
[----:B------:R-:W-:-:S05]  /*3990*/  FFMA R0, RZ, R21, R15 ;  /* 0x00000015ff007223 */ /* 0x000fca000000000f */
[----:B------:R-:W-:-:S13]  /*39a0*/  FSETP.GT.AND P0, PT, |R0|, 1.469367938527859385e-39, PT ;  /* 0x001000000000780b */ /* 0x000fda0003f04200 */
[----:B------:R-:W-:Y:S05]  /*39b0*/  @P0 BRA P1, `(.L_x_79) ;  /* 0x0000000000100947 */ /* 0x000fea0000800000 */
[----:B------:R-:W-:-:S07]  /*39c0*/  MOV R34, 0x39e0 ;  /* 0x000039e000227802 */ /* 0x000fce0000000f00 */
[----:B------:R-:W-:Y:S05]  /*39d0*/  CALL.REL.NOINC `($__internal_0_$__cuda_sm20_div_rn_f64_full) ;  /* 0x0000000400c47944 */ /* 0x000fea0003c00000 */
[----:B------:R-:W-:Y:S01]  /*39e0*/  IMAD.MOV.U32 R14, RZ, RZ, R6 ;  /* 0x000000ffff0e7224 */ /* 0x000fe200078e0006 */
[----:B------:R-:W-:-:S07]  /*39f0*/  MOV R15, R21 ;  /* 0x00000015000f7202 */ /* 0x000fce0000000f00 */
.L_x_79:
[----:B------:R-:W-:Y:S05]  /*3a00*/  BSYNC.RECONVERGENT B0 ;  /* 0x0000000000007941 */ /* 0x000fea0003800200 */
.L_x_78:
[----:B------:R-:W0:Y:S02]  /*3a10*/  F2F.F32.F64 R15, R14 ;  /* 0x0000000e000f7310 */ /* 0x000e240000301000 */
[----:B0-----:R0:W-:Y:S04]  /*3a20*/  STG.E desc[UR4][R16.64], R15 ;  /* 0x0000000f10007986 */ /* 0x0011e8000c101904 */
[----:B------:R-:W0:Y:S04]  /*3a30*/  LDG.E R11, desc[UR4][R28.64] ;  /* 0x000000041c0b7981 */ /* 0x000e28000c1e1900 */
[----:B------:R1:W5:Y:S01]  /*3a40*/  LDG.E R7, desc[UR4][R40.64] ;  /* 0x0000000428077981 */ /* 0x000362000c1e1900 */
[----:B------:R-:W-:Y:S01]  /*3a50*/  BSSY.RECONVERGENT B0, `(.L_x_80) ;  /* 0x0000007000007945 */ /* 0x000fe20003800200 */
[----:B------:R-:W-:-:S02]  /*3a60*/  MOV R6, 0x40000000 ;  /* 0x4000000000067802 */ /* 0x000fc40000000f00 */
[----:B------:R-:W-:Y:S01]  /*3a70*/  MOV R0, 0x3ac0 ;  /* 0x00003ac000007802 */ /* 0x000fe20000000f00 */
[----:B0-----:R-:W0:Y:S02]  /*3a80*/  F2F.F64.F32 R16, R11 ;  /* 0x0000000b00107310 */ /* 0x001e240000201800 */
[----:B0-----:R-:W-:-:S10]  /*3a90*/  DADD R22, -RZ, |R16| ;  /* 0x00000000ff167229 */ /* 0x001fd40000000510 */
[----:B-1----:R-:W-:-:S07]  /*3aa0*/  IMAD.MOV.U32 R10, RZ, RZ, R23 ;  /* 0x000000ffff0a7224 */ /* 0x002fce00078e0017 */
[----:B-----5:R-:W-:Y:S05]  /*3ab0*/  CALL.REL.NOINC `($_Z17computeCollisionsPfS_S_S_S_S_S_S_S_S_S_S_S_S_S_S_S_iPb$__internal_accurate_pow) ;  /* 0x0000001400d47944 */ /* 0x020fea0003c00000 */
[----:B------:R-:W-:Y:S05]  /*3ac0*/  BSYNC.RECONVERGENT B0 ;  /* 0x0000000000007941 */ /* 0x000fea0003800200 */
.L_x_80:
[----:B------:R-:W0:Y:S01]  /*3ad0*/  LDC.64 R14, c[0x0][0x3c0] ;  /* 0x0000f000ff0e7b82 */ /* 0x000e220000000a00 */
[----:B------:R-:W2:Y:S01]  /*3ae0*/  LDG.E R26, desc[UR4][R26.64] ;  /* 0x000000041a1a7981 */ /* 0x000ea2000c1e1900 */
[----:B0-----:R-:W-:-:S03]  /*3af0*/  IMAD.WIDE R46, R46, 0x4, R14 ;  /* 0x000000042e2e7825 */ /* 0x001fc600078e020e */
[----:B------:R0:W5:Y:S04]  /*3b00*/  LDG.E R14, desc[UR4][R2.64] ;  /* 0x00000004020e7981 */ /* 0x000168000c1e1900 */
[----:B------:R0:W5:Y:S01]  /*3b10*/  LDG.E R15, desc[UR4][R46.64] ;  /* 0x000000042e0f7981 */ /* 0x000162000c1e1900 */
[----:B------:R-:W-:Y:S01]  /*3b20*/  DADD R22, R16, 2 ;  /* 0x4000000010167429 */ /* 0x000fe20000000000 */
[C---:B------:R-:W-:Y:S01]  /*3b30*/  FSETP.NEU.AND P0, PT, R11.reuse, RZ, PT ;  /* 0x000000ff0b00720b */ /* 0x040fe20003f0d000 */
[----:B------:R0:W1:Y:S01]  /*3b40*/  F2F.F64.F32 R20, R7 ;  /* 0x0000000700147310 */ /* 0x0000620000201800 */
[----:B------:R-:W-:Y:S01]  /*3b50*/  BSSY.RECONVERGENT B0, `(.L_x_81) ;  /* 0x000000f000007945 */ /* 0x000fe20003800200 */
[----:B------:R-:W-:-:S06]  /*3b60*/  FSETP.NEU.AND P2, PT, R11, 1, PT ;  /* 0x3f8000000b00780b */ /* 0x000fcc0003f4d000 */
[----:B------:R-:W-:Y:S02]  /*3b70*/  LOP3.LUT R22, R23, 0x7ff00000, RZ, 0xc0, !PT ;  /* 0x7ff0000017167812 */ /* 0x000fe400078ec0ff */
[----:B------:R-:W-:Y:S02]  /*3b80*/  MOV R23, R6 ;  /* 0x0000000600177202 */ /* 0x000fe40000000f00 */
[----:B------:R-:W-:Y:S01]  /*3b90*/  ISETP.NE.AND P1, PT, R22, 0x7ff00000, PT ;  /* 0x7ff000001600780c */ /* 0x000fe20003f25270 */
[----:B------:R-:W-:Y:S01]  /*3ba0*/  IMAD.MOV.U32 R22, RZ, RZ, R10 ;  /* 0x000000ffff167224 */ /* 0x000fe200078e000a */
[----:B------:R-:W-:Y:S01]  /*3bb0*/  @!P0 CS2R R22, SRZ ;  /* 0x0000000000168805 */ /* 0x000fe2000001ff00 */
[----:B--2---:R0:W2:Y:S10]  /*3bc0*/  F2F.F64.F32 R38, R26 ;  /* 0x0000001a00267310 */ /* 0x0040b40000201800 */
[----:B-1----:R-:W-:Y:S05]  /*3bd0*/  @P1 BRA `(.L_x_82) ;  /* 0x0000000000181947 */ /* 0x002fea0003800000 */
[----:B------:R-:W-:-:S13]  /*3be0*/  FSETP.NAN.AND P0, PT, R11, R11, PT ;  /* 0x0000000b0b00720b */ /* 0x000fda0003f08000 */
[----:B------:R-:W-:Y:S01]  /*3bf0*/  @P0 DADD R22, R16, 2 ;  /* 0x4000000010160429 */ /* 0x000fe20000000000 */
[----:B------:R-:W-:Y:S10]  /*3c00*/  @P0 BRA `(.L_x_82) ;  /* 0x00000000000c0947 */ /* 0x000ff40003800000 */
[----:B------:R-:W-:-:S14]  /*3c10*/  DSETP.NEU.AND P0, PT, |R16|, +INF , PT ;  /* 0x7ff000001000742a */ /* 0x000fdc0003f0d200 */
[----:B------:R-:W-:Y:S01]  /*3c20*/  @!P0 IMAD.MOV.U32 R22, RZ, RZ, 0x0 ;  /* 0x00000000ff168424 */ /* 0x000fe200078e00ff */
[----:B------:R-:W-:-:S07]  /*3c30*/  @!P0 MOV R23, 0x7ff00000 ;  /* 0x7ff0000000178802 */ /* 0x000fce0000000f00 */
.L_x_82:
[----:B------:R-:W-:Y:S05]  /*3c40*/  BSYNC.RECONVERGENT B0 ;  /* 0x0000000000007941 */ /* 0x000fea0003800200 */
.L_x_81:
[----:B-----5:R-:W1:Y:S01]  /*3c50*/  F2F.F64.F32 R10, R15 ;  /* 0x0000000f000a7310 */ /* 0x020e620000201800 */
[----:B------:R-:W-:Y:S01]  /*3c60*/  FSEL R16, R22, RZ, P2 ;  /* 0x000000ff16107208 */ /* 0x000fe20001000000 */
[----:B------:R-:W-:Y:S01]  /*3c70*/  BSSY.RECONVERGENT B0, `(.L_x_83) ;  /* 0x0000009000007945 */ /* 0x000fe20003800200 */
[----:B------:R-:W-:Y:S01]  /*3c80*/  FSEL R17, R23, 1.875, P2 ;  /* 0x3ff0000017117808 */ /* 0x000fe20001000000 */
[----:B--2---:R-:W-:Y:S01]  /*3c90*/  DADD R22, -RZ, |R38| ;  /* 0x00000000ff167229 */ /* 0x004fe20000000526 */
[----:B------:R-:W-:Y:S02]  /*3ca0*/  MOV R6, 0x40000000 ;  /* 0x4000000000067802 */ /* 0x000fe40000000f00 */
[----:B------:R-:W-:Y:S02]  /*3cb0*/  MOV R0, 0x3d00 ;  /* 0x00003d0000007802 */ /* 0x000fe40000000f00 */
[----:B------:R-:W-:-:S08]  /*3cc0*/  DMUL R16, R20, R16 ;  /* 0x0000001014107228 */ /* 0x000fd00000000000 */
[----:B-1----:R-:W-:Y:S01]  /*3cd0*/  DMUL R16, R16, R10 ;  /* 0x0000000a10107228 */ /* 0x002fe20000000000 */
[----:B------:R-:W-:-:S10]  /*3ce0*/  IMAD.MOV.U32 R10, RZ, RZ, R23 ;  /* 0x000000ffff0a7224 */ /* 0x000fd400078e0017 */
[----:B0-----:R-:W-:Y:S05]  /*3cf0*/  CALL.REL.NOINC `($_Z17computeCollisionsPfS_S_S_S_S_S_S_S_S_S_S_S_S_S_S_S_iPb$__internal_accurate_pow) ;  /* 0x0000001400447944 */ /* 0x001fea0003c00000 */
[----:B------:R-:W-:Y:S05]  /*3d00*/  BSYNC.RECONVERGENT B0 ;  /* 0x0000000000007941 */ /* 0x000fea0003800200 */
.L_x_83:
        /* <DEDUP_REMOVED lines=27> */
.L_x_85:
[----:B------:R-:W-:Y:S05]  /*3ec0*/  BSYNC.RECONVERGENT B0 ;  /* 0x0000000000007941 */ /* 0x000fea0003800200 */
.L_x_84:
        /* <DEDUP_REMOVED lines=23> */
[----:B------:R-:W-:-:S07]  /*4040*/  IMAD.MOV.U32 R7, RZ, RZ, R21 ;  /* 0x000000ffff077224 */ /* 0x000fce00078e0015 */
.L_x_87:
[----:B------:R-:W-:Y:S05]  /*4050*/  BSYNC.RECONVERGENT B0 ;  /* 0x0000000000007941 */ /* 0x000fea0003800200 */
.L_x_86:
[----:B------:R-:W0:Y:S02]  /*4060*/  F2F.F32.F64 R7, R6 ;  /* 0x0000000600077310 */ /* 0x000e240000301000 */
[----:B0-----:R-:W-:Y:S04]  /*4070*/  STG.E desc[UR4][R46.64], R7 ;  /* 0x000000072e007986 */ /* 0x001fe8000c101904 */
[----:B------:R-:W2:Y:S04]  /*4080*/  LDG.E R2, desc[UR4][R2.64] ;  /* 0x0000000402027981 */ /* 0x000ea8000c1e1900 */
[----:B------:R-:W2:Y:S02]  /*4090*/  LDG.E R9, desc[UR4][R40.64] ;  /* 0x0000000428097981 */ /* 0x000ea4000c1e1900 */
[----:B--2---:R-:W-:-:S05]  /*40a0*/  FADD R9, R2, R9 ;  /* 0x0000000902097221 */ /* 0x004fca0000000000 */
[----:B------:R-:W-:Y:S04]  /*40b0*/  STG.E desc[UR4][R40.64], R9 ;  /* 0x0000000928007986 */ /* 0x000fe8000c101904 */
[----:B------:R-:W-:Y:S04]  /*40c0*/  STG.E desc[UR4][R28.64], R5 ;  /* 0x000000051c007986 */ /* 0x000fe8000c101904 */
[----:B------:R-:W-:Y:S01]  /*40d0*/  STG.E.U8 desc[UR4][R54.64], RZ ;  /* 0x000000ff36007986 */ /* 0x000fe2000c101104 */
[----:B------:R-:W-:Y:S05]  /*40e0*/  EXIT ;  /* 0x000000000000794d */ /* 0x000fea0003800000 */
        .weak           $__internal_0_$__cuda_sm20_div_rn_f64_full
        .type           $__internal_0_$__cuda_sm20_div_rn_f64_full,@function
        .size           $__internal_0_$__cuda_sm20_div_rn_f64_full,($__internal_1_$__cuda_sm20_rcp_rn_f32_slowpath - $__internal_0_$__cuda_sm20_div_rn_f64_full)
$__internal_0_$__cuda_sm20_div_rn_f64_full:
[C---:B------:R-:W-:Y:S01]  /*40f0*/  FSETP.GEU.AND P0, PT, |R21|.reuse, 1.469367938527859385e-39, PT ;  /* 0x001000001500780b */ /* 0x040fe20003f0e200 */
[----:B------:R-:W-:Y:S01]  /*4100*/  IMAD.MOV.U32 R30, RZ, RZ, 0x1 ;  /* 0x00000001ff1e7424 */ /* 0x000fe200078e00ff */
[----:B------:R-:W-:Y:S01]  /*4110*/  LOP3.LUT R50, R21, 0x800fffff, RZ, 0xc0, !PT ;  /* 0x800fffff15327812 */ /* 0x000fe200078ec0ff */
[----:B------:R-:W-:Y:S01]  /*4120*/  IMAD.MOV.U32 R48, RZ, RZ, R22 ;  /* 0x000000ffff307224 */ /* 0x000fe200078e0016 */
[C---:B------:R-:W-:Y:S01]  /*4130*/  FSETP.GEU.AND P2, PT, |R23|.reuse, 1.469367938527859385e-39, PT ;  /* 0x001000001700780b */ /* 0x040fe20003f4e200 */
[----:B------:R-:W-:Y:S01]  /*4140*/  BSSY.RECONVERGENT B1, `(.L_x_88) ;  /* 0x0000052000017945 */ /* 0x000fe20003800200 */
[----:B------:R-:W-:Y:S02]  /*4150*/  LOP3.LUT R51, R50, 0x3ff00000, RZ, 0xfc, !PT ;  /* 0x3ff0000032337812 */ /* 0x000fe400078efcff */
[----:B------:R-:W-:Y:S02]  /*4160*/  MOV R50, R20 ;  /* 0x0000001400327202 */ /* 0x000fe40000000f00 */
[----:B------:R-:W-:-:S02]  /*4170*/  LOP3.LUT R6, R23, 0x7ff00000, RZ, 0xc0, !PT ;  /* 0x7ff0000017067812 */ /* 0x000fc400078ec0ff */
[----:B------:R-:W-:Y:S01]  /*4180*/  MOV R0, 0x1ca00000 ;  /* 0x1ca0000000007802 */ /* 0x000fe20000000f00 */
[----:B------:R-:W-:Y:S01]  /*4190*/  @!P0 DMUL R50, R20, 8.98846567431157953865e+307 ;  /* 0x7fe0000014328828 */ /* 0x000fe20000000000 */
[C---:B------:R-:W-:Y:S01]  /*41a0*/  LOP3.LUT R36, R21.reuse, 0x7ff00000, RZ, 0xc0, !PT ;  /* 0x7ff0000015247812 */ /* 0x040fe200078ec0ff */
[----:B------:R-:W-:Y:S02]  /*41b0*/  IMAD.MOV.U32 R35, RZ, RZ, R6 ;  /* 0x000000ffff237224 */ /* 0x000fe400078e0006 */
[----:B------:R-:W-:Y:S02]  /*41c0*/  @!P2 LOP3.LUT R33, R21, 0x7ff00000, RZ, 0xc0, !PT ;  /* 0x7ff000001521a812 */ /* 0x000fe400078ec0ff */
[----:B------:R-:W0:Y:S01]  /*41d0*/  MUFU.RCP64H R31, R51 ;  /* 0x00000033001f7308 */ /* 0x000e220000001800 */
[C---:B------:R-:W-:Y:S02]  /*41e0*/  ISETP.GE.U32.AND P1, PT, R6.reuse, R36, PT ;  /* 0x000000240600720c */ /* 0x040fe40003f26070 */
[----:B------:R-:W-:-:S02]  /*41f0*/  @!P2 ISETP.GE.U32.AND P3, PT, R6, R33, PT ;  /* 0x000000210600a20c */ /* 0x000fc40003f66070 */
[----:B------:R-:W-:Y:S02]  /*4200*/  SEL R49, R0, 0x63400000, !P1 ;  /* 0x6340000000317807 */ /* 0x000fe40004800000 */
[----:B------:R-:W-:Y:S02]  /*4210*/  @!P0 LOP3.LUT R36, R51, 0x7ff00000, RZ, 0xc0, !PT ;  /* 0x7ff0000033248812 */ /* 0x000fe400078ec0ff */
[----:B------:R-:W-:-:S03]  /*4220*/  LOP3.LUT R49, R49, 0x800fffff, R23, 0xf8, !PT ;  /* 0x800fffff31317812 */ /* 0x000fc600078ef817 */
[----:B------:R-:W-:Y:S01]  /*4230*/  VIADD R38, R36, 0xffffffff ;  /* 0xffffffff24267836 */ /* 0x000fe20000000000 */
[----:B0-----:R-:W-:-:S08]  /*4240*/  DFMA R24, R30, -R50, 1 ;  /* 0x3ff000001e18742b */ /* 0x001fd00000000832 */
[----:B------:R-:W-:-:S08]  /*4250*/  DFMA R24, R24, R24, R24 ;  /* 0x000000181818722b */ /* 0x000fd00000000018 */
[----:B------:R-:W-:Y:S01]  /*4260*/  DFMA R24, R30, R24, R30 ;  /* 0x000000181e18722b */ /* 0x000fe2000000001e */
[----:B------:R-:W-:-:S04]  /*4270*/  @!P2 SEL R31, R0, 0x63400000, !P3 ;  /* 0x63400000001fa807 */ /* 0x000fc80005800000 */
[----:B------:R-:W-:-:S03]  /*4280*/  @!P2 LOP3.LUT R30, R31, 0x80000000, R23, 0xf8, !PT ;  /* 0x800000001f1ea812 */ /* 0x000fc600078ef817 */
[----:B------:R-:W-:Y:S01]  /*4290*/  DFMA R32, R24, -R50, 1 ;  /* 0x3ff000001820742b */ /* 0x000fe20000000832 */
[----:B------:R-:W-:Y:S02]  /*42a0*/  @!P2 LOP3.LUT R31, R30, 0x100000, RZ, 0xfc, !PT ;  /* 0x001000001e1fa812 */ /* 0x000fe400078efcff */
[----:B------:R-:W-:-:S05]  /*42b0*/  @!P2 MOV R30, RZ ;  /* 0x000000ff001ea202 */ /* 0x000fca0000000f00 */
[----:B------:R-:W-:Y:S02]  /*42c0*/  DFMA R32, R24, R32, R24 ;  /* 0x000000201820722b */ /* 0x000fe40000000018 */
[----:B------:R-:W-:-:S08]  /*42d0*/  @!P2 DFMA R48, R48, 2, -R30 ;  /* 0x400000003030a82b */ /* 0x000fd0000000081e */
[----:B------:R-:W-:Y:S02]  /*42e0*/  DMUL R30, R32, R48 ;  /* 0x00000030201e7228 */ /* 0x000fe40000000000 */
[----:B------:R-:W-:-:S04]  /*42f0*/  @!P2 LOP3.LUT R35, R49, 0x7ff00000, RZ, 0xc0, !PT ;  /* 0x7ff000003123a812 */ /* 0x000fc800078ec0ff */
[----:B------:R-:W-:Y:S02]  /*4300*/  IADD3 R37, PT, PT, R35, -0x1, RZ ;  /* 0xffffffff23257810 */ /* 0x000fe40007ffe0ff */
[----:B------:R-:W-:Y:S02]  /*4310*/  DFMA R24, R30, -R50, R48 ;  /* 0x800000321e18722b */ /* 0x000fe40000000030 */
[----:B------:R-:W-:-:S04]  /*4320*/  ISETP.GT.U32.AND P0, PT, R37, 0x7feffffe, PT ;  /* 0x7feffffe2500780c */ /* 0x000fc80003f04070 */
[----:B------:R-:W-:Y:S02]  /*4330*/  ISETP.GT.U32.OR P0, PT, R38, 0x7feffffe, P0 ;  /* 0x7feffffe2600780c */ /* 0x000fe40000704470 */
[----:B------:R-:W-:-:S11]  /*4340*/  DFMA R24, R32, R24, R30 ;  /* 0x000000182018722b */ /* 0x000fd6000000001e */
[----:B------:R-:W-:Y:S05]  /*4350*/  @P0 BRA `(.L_x_89) ;  /* 0x00000000006c0947 */ /* 0x000fea0003800000 */
[----:B------:R-:W-:-:S04]  /*4360*/  LOP3.LUT R23, R21, 0x7ff00000, RZ, 0xc0, !PT ;  /* 0x7ff0000015177812 */ /* 0x000fc800078ec0ff */
[CC--:B------:R-:W-:Y:S02]  /*4370*/  VIADDMNMX R22, R6.reuse, -R23.reuse, 0xb9600000, !PT ;  /* 0xb960000006167446 */ /* 0x0c0fe40007800917 */
[----:B------:R-:W-:Y:S02]  /*4380*/  ISETP.GE.U32.AND P0, PT, R6, R23, PT ;  /* 0x000000170600720c */ /* 0x000fe40003f06070 */
[----:B------:R-:W-:Y:S02]  /*4390*/  VIMNMX R22, PT, PT, R22, 0x46a00000, PT ;  /* 0x46a0000016167848 */ /* 0x000fe40003fe0100 */
[----:B------:R-:W-:-:S04]  /*43a0*/  SEL R23, R0, 0x63400000, !P0 ;  /* 0x6340000000177807 */ /* 0x000fc80004000000 */
[----:B------:R-:W-:Y:S02]  /*43b0*/  IADD3 R0, PT, PT, -R23, R22, RZ ;  /* 0x0000001617007210 */ /* 0x000fe40007ffe1ff */
[----:B------:R-:W-:-:S03]  /*43c0*/  MOV R22, RZ ;  /* 0x000000ff00167202 */ /* 0x000fc60000000f00 */
[----:B------:R-:W-:-:S06]  /*43d0*/  VIADD R23, R0, 0x7fe00000 ;  /* 0x7fe0000000177836 */ /* 0x000fcc0000000000 */
[----:B------:R-:W-:-:S10]  /*43e0*/  DMUL R30, R24, R22 ;  /* 0x00000016181e7228 */ /* 0x000fd40000000000 */
[----:B------:R-:W-:-:S13]  /*43f0*/  FSETP.GTU.AND P0, PT, |R31|, 1.469367938527859385e-39, PT ;  /* 0x001000001f00780b */ /* 0x000fda0003f0c200 */
[----:B------:R-:W-:Y:S05]  /*4400*/  @P0 BRA `(.L_x_90) ;  /* 0x0000000000940947 */ /* 0x000fea0003800000 */
[----:B------:R-:W-:Y:S01]  /*4410*/  DFMA R48, R24, -R50, R48 ;  /* 0x800000321830722b */ /* 0x000fe20000000030 */
[----:B------:R-:W-:-:S09]  /*4420*/  IMAD.MOV.U32 R22, RZ, RZ, RZ ;  /* 0x000000ffff167224 */ /* 0x000fd200078e00ff */
[C---:B------:R-:W-:Y:S02]  /*4430*/  FSETP.NEU.AND P0, PT, R49.reuse, RZ, PT ;  /* 0x000000ff3100720b */ /* 0x040fe40003f0d000 */
[----:B------:R-:W-:-:S04]  /*4440*/  LOP3.LUT R6, R49, 0x80000000, R21, 0x48, !PT ;  /* 0x8000000031067812 */ /* 0x000fc800078e4815 */
[----:B------:R-:W-:-:S07]  /*4450*/  LOP3.LUT R23, R6, R23, RZ, 0xfc, !PT ;  /* 0x0000001706177212 */ /* 0x000fce00078efcff */
[----:B------:R-:W-:Y:S05]  /*4460*/  @!P0 BRA `(.L_x_90) ;  /* 0x00000000007c8947 */ /* 0x000fea0003800000 */
[----:B------:R-:W-:Y:S01]  /*4470*/  IADD3 R21, PT, PT, -R0, RZ, RZ ;  /* 0x000000ff00157210 */ /* 0x000fe20007ffe1ff */
[----:B------:R-:W-:Y:S01]  /*4480*/  IMAD.MOV.U32 R20, RZ, RZ, RZ ;  /* 0x000000ffff147224 */ /* 0x000fe200078e00ff */
[----:B------:R-:W-:-:S05]  /*4490*/  DMUL.RP R22, R24, R22 ;  /* 0x0000001618167228 */ /* 0x000fca0000008000 */
[----:B------:R-:W-:-:S06]  /*44a0*/  DFMA R20, R30, -R20, R24 ;  /* 0x800000141e14722b */ /* 0x000fcc0000000018 */
[----:B------:R-:W-:-:S04]  /*44b0*/  IADD3 R20, PT, PT, -R0, -0x43300000, RZ ;  /* 0xbcd0000000147810 */ /* 0x000fc80007ffe1ff */
[----:B------:R-:W-:Y:S02]  /*44c0*/  FSETP.NEU.AND P0, PT, |R21|, R20, PT ;  /* 0x000000141500720b */ /* 0x000fe40003f0d200 */
[----:B------:R-:W-:Y:S02]  /*44d0*/  LOP3.LUT R21, R23, R6, RZ, 0x3c, !PT ;  /* 0x0000000617157212 */ /* 0x000fe400078e3cff */
[----:B------:R-:W-:Y:S02]  /*44e0*/  FSEL R30, R22, R30, !P0 ;  /* 0x0000001e161e7208 */ /* 0x000fe40004000000 */
[----:B------:R-:W-:Y:S01]  /*44f0*/  FSEL R31, R21, R31, !P0 ;  /* 0x0000001f151f7208 */ /* 0x000fe20004000000 */
[----:B------:R-:W-:Y:S06]  /*4500*/  BRA `(.L_x_90) ;  /* 0x0000000000547947 */ /* 0x000fec0003800000 */
.L_x_89:
[----:B------:R-:W-:-:S14]  /*4510*/  DSETP.NAN.AND P0, PT, R22, R22, PT ;  /* 0x000000161600722a */ /* 0x000fdc0003f08000 */
[----:B------:R-:W-:Y:S05]  /*4520*/  @P0 BRA `(.L_x_91) ;  /* 0x0000000000440947 */ /* 0x000fea0003800000 */
[----:B------:R-:W-:-:S14]  /*4530*/  DSETP.NAN.AND P0, PT, R20, R20, PT ;  /* 0x000000141400722a */ /* 0x000fdc0003f08000 */
[----:B------:R-:W-:Y:S05]  /*4540*/  @P0 BRA `(.L_x_92) ;  /* 0x0000000000300947 */ /* 0x000fea0003800000 */
[----:B------:R-:W-:Y:S01]  /*4550*/  ISETP.NE.AND P0, PT, R35, R36, PT ;  /* 0x000000242300720c */ /* 0x000fe20003f05270 */
[----:B------:R-:W-:Y:S01]  /*4560*/  IMAD.MOV.U32 R31, RZ, RZ, -0x80000 ;  /* 0xfff80000ff1f7424 */ /* 0x000fe200078e00ff */
[----:B------:R-:W-:-:S11]  /*4570*/  MOV R30, 0x0 ;  /* 0x00000000001e7802 */ /* 0x000fd60000000f00 */
[----:B------:R-:W-:Y:S05]  /*4580*/  @!P0 BRA `(.L_x_90) ;  /* 0x0000000000348947 */ /* 0x000fea0003800000 */
[----:B------:R-:W-:Y:S02]  /*4590*/  ISETP.NE.AND P0, PT, R35, 0x7ff00000, PT ;  /* 0x7ff000002300780c */ /* 0x000fe40003f05270 */
[----:B------:R-:W-:Y:S02]  /*45a0*/  LOP3.LUT R31, R23, 0x80000000, R21, 0x48, !PT ;  /* 0x80000000171f7812 */ /* 0x000fe400078e4815 */
[----:B------:R-:W-:-:S13]  /*45b0*/  ISETP.EQ.OR P0, PT, R36, RZ, !P0 ;  /* 0x000000ff2400720c */ /* 0x000fda0004702670 */
[----:B------:R-:W-:Y:S02]  /*45c0*/  @P0 LOP3.LUT R0, R31, 0x7ff00000, RZ, 0xfc, !PT ;  /* 0x7ff000001f000812 */ /* 0x000fe400078efcff */
[----:B------:R-:W-:Y:S01]  /*45d0*/  @!P0 MOV R30, RZ ;  /* 0x000000ff001e8202 */ /* 0x000fe20000000f00 */
[----:B------:R-:W-:Y:S01]  /*45e0*/  @P0 IMAD.MOV.U32 R30, RZ, RZ, RZ ;  /* 0x000000ffff1e0224 */ /* 0x000fe200078e00ff */
[----:B------:R-:W-:Y:S01]  /*45f0*/  @P0 MOV R31, R0 ;  /* 0x00000000001f0202 */ /* 0x000fe20000000f00 */
[----:B------:R-:W-:Y:S06]  /*4600*/  BRA `(.L_x_90) ;  /* 0x0000000000147947 */ /* 0x000fec0003800000 */
.L_x_92:
[----:B------:R-:W-:Y:S01]  /*4610*/  LOP3.LUT R31, R21, 0x80000, RZ, 0xfc, !PT ;  /* 0x00080000151f7812 */ /* 0x000fe200078efcff */
[----:B------:R-:W-:Y:S01]  /*4620*/  IMAD.MOV.U32 R30, RZ, RZ, R20 ;  /* 0x000000ffff1e7224 */ /* 0x000fe200078e0014 */
[----:B------:R-:W-:Y:S06]  /*4630*/  BRA `(.L_x_90) ;  /* 0x0000000000087947 */ /* 0x000fec0003800000 */
.L_x_91:
[----:B------:R-:W-:Y:S02]  /*4640*/  LOP3.LUT R31, R23, 0x80000, RZ, 0xfc, !PT ;  /* 0x00080000171f7812 */ /* 0x000fe400078efcff */
[----:B------:R-:W-:-:S07]  /*4650*/  MOV R30, R22 ;  /* 0x00000016001e7202 */ /* 0x000fce0000000f00 */
.L_x_90:
[----:B------:R-:W-:Y:S05]  /*4660*/  BSYNC.RECONVERGENT B1 ;  /* 0x0000000000017941 */ /* 0x000fea0003800200 */
.L_x_88:
[----:B------:R-:W-:Y:S01]  /*4670*/  IMAD.MOV.U32 R35, RZ, RZ, 0x0 ;  /* 0x00000000ff237424 */ /* 0x000fe200078e00ff */
[----:B------:R-:W-:Y:S01]  /*4680*/  MOV R21, R31 ;  /* 0x0000001f00157202 */ /* 0x000fe20000000f00 */
[----:B------:R-:W-:Y:S02]  /*4690*/  IMAD.MOV.U32 R6, RZ, RZ, R30 ;  /* 0x000000ffff067224 */ /* 0x000fe400078e001e */
[----:B------:R-:W-:Y:S05]  /*46a0*/  RET.REL.NODEC R34 `(_Z17computeCollisionsPfS_S_S_S_S_S_S_S_S_S_S_S_S_S_S_S_iPb) ;  /* 0xffffffb822547950 */ /* 0x000fea0003c3ffff */
        .weak           $__internal_1_$__cuda_sm20_rcp_rn_f32_slowpath
        .type           $__internal_1_$__cuda_sm20_rcp_rn_f32_slowpath,@function
        .size           $__internal_1_$__cuda_sm20_rcp_rn_f32_slowpath,($__internal_2_$__cuda_sm20_sqrt_rn_f32_slowpath - $__internal_1_$__cuda_sm20_rcp_rn_f32_slowpath)
$__internal_1_$__cuda_sm20_rcp_rn_f32_slowpath:
[----:B------:R-:W-:Y:S01]  /*46b0*/  SHF.L.U32 R0, R2, 0x1, RZ ;  /* 0x0000000102007819 */ /* 0x000fe200000006ff */
[----:B------:R-:W-:Y:S03]  /*46c0*/  BSSY.RECONVERGENT B1, `(.L_x_93) ;  /* 0x0000030000017945 */ /* 0x000fe60003800200 */
[----:B------:R-:W-:-:S04]  /*46d0*/  SHF.R.U32.HI R15, RZ, 0x18, R0 ;  /* 0x00000018ff0f7819 */ /* 0x000fc80000011600 */
[----:B------:R-:W-:-:S13]  /*46e0*/  ISETP.NE.U32.AND P0, PT, R15, RZ, PT ;  /* 0x000000ff0f00720c */ /* 0x000fda0003f05070 */
[----:B------:R-:W-:Y:S05]  /*46f0*/  @P0 BRA `(.L_x_94) ;  /* 0x0000000000280947 */ /* 0x000fea0003800000 */
[----:B------:R-:W-:-:S05]  /*4700*/  IMAD.SHL.U32 R0, R2, 0x2, RZ ;  /* 0x0000000202007824 */ /* 0x000fca00078e00ff */
[----:B------:R-:W-:-:S13]  /*4710*/  ISETP.NE.AND P0, PT, R0, RZ, PT ;  /* 0x000000ff0000720c */ /* 0x000fda0003f05270 */
[----:B------:R-:W-:Y:S01]  /*4720*/  @P0 FFMA R6, R2, 1.84467440737095516160e+19, RZ ;  /* 0x5f80000002060823 */ /* 0x000fe200000000ff */
[----:B------:R-:W-:Y:S08]  /*4730*/  @!P0 MUFU.RCP R3, R2 ;  /* 0x0000000200038308 */ /* 0x000ff00000001000 */
[----:B------:R-:W0:Y:S02]  /*4740*/  @P0 MUFU.RCP R7, R6 ;  /* 0x0000000600070308 */ /* 0x000e240000001000 */
[----:B0-----:R-:W-:-:S04]  /*4750*/  @P0 FFMA R0, R6, R7, -1 ;  /* 0xbf80000006000423 */ /* 0x001fc80000000007 */
[----:B------:R-:W-:-:S04]  /*4760*/  @P0 FADD.FTZ R0, -R0, -RZ ;  /* 0x800000ff00000221 */ /* 0x000fc80000010100 */
[----:B------:R-:W-:-:S04]  /*4770*/  @P0 FFMA R0, R7, R0, R7 ;  /* 0x0000000007000223 */ /* 0x000fc80000000007 */
[----:B------:R-:W-:Y:S01]  /*4780*/  @P0 FFMA R3, R0, 1.84467440737095516160e+19, RZ ;  /* 0x5f80000000030823 */ /* 0x000fe200000000ff */
[----:B------:R-:W-:Y:S06]  /*4790*/  BRA `(.L_x_95) ;  /* 0x0000000000887947 */ /* 0x000fec0003800000 */
.L_x_94:
[----:B------:R-:W-:-:S04]  /*47a0*/  IADD3 R17, PT, PT, R15, -0xfd, RZ ;  /* 0xffffff030f117810 */ /* 0x000fc80007ffe0ff */
[----:B------:R-:W-:-:S13]  /*47b0*/  ISETP.GT.U32.AND P0, PT, R17, 0x1, PT ;  /* 0x000000011100780c */ /* 0x000fda0003f04070 */
[----:B------:R-:W-:Y:S05]  /*47c0*/  @P0 BRA `(.L_x_96) ;  /* 0x0000000000780947 */ /* 0x000fea0003800000 */
[----:B------:R-:W-:Y:S01]  /*47d0*/  LOP3.LUT R0, R2, 0x7fffff, RZ, 0xc0, !PT ;  /* 0x007fffff02007812 */ /* 0x000fe200078ec0ff */
[----:B------:R-:W-:-:S03]  /*47e0*/  IMAD.MOV.U32 R14, RZ, RZ, 0x3 ;  /* 0x00000003ff0e7424 */ /* 0x000fc600078e00ff */
[----:B------:R-:W-:Y:S02]  /*47f0*/  LOP3.LUT R0, R0, 0x3f800000, RZ, 0xfc, !PT ;  /* 0x3f80000000007812 */ /* 0x000fe400078efcff */
[----:B------:R-:W-:Y:S02]  /*4800*/  SHF.L.U32 R14, R14, R17, RZ ;  /* 0x000000110e0e7219 */ /* 0x000fe400000006ff */
[----:B------:R-:W0:Y:S02]  /*4810*/  MUFU.RCP R3, R0 ;  /* 0x0000000000037308 */ /* 0x000e240000001000 */
[----:B0-----:R-:W-:-:S04]  /*4820*/  FFMA R6, R0, R3, -1 ;  /* 0xbf80000000067423 */ /* 0x001fc80000000003 */
[----:B------:R-:W-:-:S04]  /*4830*/  FADD.FTZ R6, -R6, -RZ ;  /* 0x800000ff06067221 */ /* 0x000fc80000010100 */
[CCC-:B------:R-:W-:Y:S01]  /*4840*/  FFMA.RM R7, R3.reuse, R6.reuse, R3.reuse ;  /* 0x0000000603077223 */ /* 0x1c0fe20000004003 */
[----:B------:R-:W-:-:S04]  /*4850*/  FFMA.RP R6, R3, R6, R3 ;  /* 0x0000000603067223 */ /* 0x000fc80000008003 */
[C---:B------:R-:W-:Y:S02]  /*4860*/  LOP3.LUT R3, R7.reuse, 0x7fffff, RZ, 0xc0, !PT ;  /* 0x007fffff07037812 */ /* 0x040fe400078ec0ff */
[----:B------:R-:W-:Y:S02]  /*4870*/  FSETP.NEU.FTZ.AND P0, PT, R7, R6, PT ;  /* 0x000000060700720b */ /* 0x000fe40003f1d000 */
[----:B------:R-:W-:Y:S02]  /*4880*/  LOP3.LUT R3, R3, 0x800000, RZ, 0xfc, !PT ;  /* 0x0080000003037812 */ /* 0x000fe400078efcff */
[----:B------:R-:W-:Y:S02]  /*4890*/  SEL R6, RZ, 0xffffffff, !P0 ;  /* 0xffffffffff067807 */ /* 0x000fe40004000000 */
[----:B------:R-:W-:Y:S02]  /*48a0*/  LOP3.LUT R14, R14, R3, RZ, 0xc0, !PT ;  /* 0x000000030e0e7212 */ /* 0x000fe400078ec0ff */
[----:B------:R-:W-:-:S02]  /*48b0*/  IADD3 R6, PT, PT, -R6, RZ, RZ ;  /* 0x000000ff06067210 */ /* 0x000fc40007ffe1ff */
[-C--:B------:R-:W-:Y:S02]  /*48c0*/  SHF.R.U32.HI R14, RZ, R17.reuse, R14 ;  /* 0x00000011ff0e7219 */ /* 0x080fe4000001160e */
[----:B------:R-:W-:Y:S02]  /*48d0*/  LOP3.LUT P1, RZ, R6, R17, R3, 0xf8, !PT ;  /* 0x0000001106ff7212 */ /* 0x000fe4000782f803 */
[C---:B------:R-:W-:Y:S02]  /*48e0*/  LOP3.LUT P0, RZ, R14.reuse, 0x1, RZ, 0xc0, !PT ;  /* 0x000000010eff7812 */ /* 0x040fe4000780c0ff */
[----:B------:R-:W-:-:S04]  /*48f0*/  LOP3.LUT P2, RZ, R14, 0x2, RZ, 0xc0, !PT ;  /* 0x000000020eff7812 */ /* 0x000fc8000784c0ff */
[----:B------:R-:W-:Y:S02]  /*4900*/  PLOP3.LUT P0, PT, P0, P1, P2, 0xe0, 0x0 ;  /* 0x000000000000781c */ /* 0x000fe40000703c20 */
[----:B------:R-:W-:Y:S02]  /*4910*/  LOP3.LUT P1, RZ, R2, 0x7fffff, RZ, 0xc0, !PT ;  /* 0x007fffff02ff7812 */ /* 0x000fe4000782c0ff */
[----:B------:R-:W-:-:S05]  /*4920*/  SEL R0, RZ, 0x1, !P0 ;  /* 0x00000001ff007807 */ /* 0x000fca0004000000 */
[----:B------:R-:W-:-:S05]  /*4930*/  IMAD.MOV R0, RZ, RZ, -R0 ;  /* 0x000000ffff007224 */ /* 0x000fca00078e0a00 */
[----:B------:R-:W-:Y:S02]  /*4940*/  ISETP.GE.AND P0, PT, R0, RZ, PT ;  /* 0x000000ff0000720c */ /* 0x000fe40003f06270 */
[----:B------:R-:W-:-:S04]  /*4950*/  IADD3 R0, PT, PT, R15, -0xfc, RZ ;  /* 0xffffff040f007810 */ /* 0x000fc80007ffe0ff */
[----:B------:R-:W-:-:S07]  /*4960*/  SHF.R.U32.HI R3, RZ, R0, R3 ;  /* 0x00000000ff037219 */ /* 0x000fce0000011603 */
[----:B------:R-:W-:-:S05]  /*4970*/  @!P0 VIADD R3, R3, 0x1 ;  /* 0x0000000103038836 */ /* 0x000fca0000000000 */
[----:B------:R-:W-:-:S04]  /*4980*/  @!P1 SHF.L.U32 R3, R3, 0x1, RZ ;  /* 0x0000000103039819 */ /* 0x000fc800000006ff */
[----:B------:R-:W-:Y:S01]  /*4990*/  LOP3.LUT R3, R3, 0x80000000, R2, 0xf8, !PT ;  /* 0x8000000003037812 */ /* 0x000fe200078ef802 */
[----:B------:R-:W-:Y:S06]  /*49a0*/  BRA `(.L_x_95) ;  /* 0x0000000000047947 */ /* 0x000fec0003800000 */
.L_x_96:
[----:B------:R0:W1:Y:S02]  /*49b0*/  MUFU.RCP R3, R2 ;  /* 0x0000000200037308 */ /* 0x0000640000001000 */
.L_x_95:
[----:B------:R-:W-:Y:S05]  /*49c0*/  BSYNC.RECONVERGENT B1 ;  /* 0x0000000000017941 */ /* 0x000fea0003800200 */
.L_x_93:
[----:B-1----:R-:W-:Y:S01]  /*49d0*/  IMAD.MOV.U32 R0, RZ, RZ, R3 ;  /* 0x000000ffff007224 */ /* 0x002fe200078e0003 */
[----:B0-----:R-:W-:Y:S01]  /*49e0*/  MOV R2, R11 ;  /* 0x0000000b00027202 */ /* 0x001fe20000000f00 */
[----:B------:R-:W-:-:S04]  /*49f0*/  IMAD.MOV.U32 R3, RZ, RZ, 0x0 ;  /* 0x00000000ff037424 */ /* 0x000fc800078e00ff */
[----:B------:R-:W-:Y:S05]  /*4a00*/  RET.REL.NODEC R2 `(_Z17computeCollisionsPfS_S_S_S_S_S_S_S_S_S_S_S_S_S_S_S_iPb) ;  /* 0xffffffb4027c7950 */ /* 0x000fea0003c3ffff */
        .weak           $__internal_2_$__cuda_sm20_sqrt_rn_f32_slowpath
        .type           $__internal_2_$__cuda_sm20_sqrt_rn_f32_slowpath,@function
        .size           $__internal_2_$__cuda_sm20_sqrt_rn_f32_slowpath,($__internal_3_$__cuda_sm3x_div_rn_noftz_f32_slowpath - $__internal_2_$__cuda_sm20_sqrt_rn_f32_slowpath)
$__internal_2_$__cuda_sm20_sqrt_rn_f32_slowpath:
[----:B------:R-:W-:-:S13]  /*4a10*/  LOP3.LUT P0, RZ, R6, 0x7fffffff, RZ, 0xc0, !PT ;  /* 0x7fffffff06ff7812 */ /* 0x000fda000780c0ff */
[----:B------:R-:W-:Y:S01]  /*4a20*/  @!P0 MOV R5, R6 ;  /* 0x0000000600058202 */ /* 0x000fe20000000f00 */
[----:B------:R-:W-:Y:S06]  /*4a30*/  @!P0 BRA `(.L_x_97) ;  /* 0x0000000000448947 */ /* 0x000fec0003800000 */
[----:B------:R-:W-:Y:S01]  /*4a40*/  FSETP.GEU.FTZ.AND P0, PT, R6, RZ, PT ;  /* 0x000000ff0600720b */ /* 0x000fe20003f1e000 */
[----:B------:R-:W-:-:S12]  /*4a50*/  IMAD.MOV.U32 R4, RZ, RZ, R6 ;  /* 0x000000ffff047224 */ /* 0x000fd800078e0006 */
[----:B------:R-:W-:Y:S01]  /*4a60*/  @!P0 MOV R5, 0x7fffffff ;  /* 0x7fffffff00058802 */ /* 0x000fe20000000f00 */
[----:B------:R-:W-:Y:S06]  /*4a70*/  @!P0 BRA `(.L_x_97) ;  /* 0x0000000000348947 */ /* 0x000fec0003800000 */
[----:B------:R-:W-:-:S13]  /*4a80*/  FSETP.GTU.FTZ.AND P0, PT, |R4|, +INF , PT ;  /* 0x7f8000000400780b */ /* 0x000fda0003f1c200 */
[----:B------:R-:W-:Y:S01]  /*4a90*/  @P0 FADD.FTZ R5, R4, 1 ;  /* 0x3f80000004050421 */ /* 0x000fe20000010000 */
[----:B------:R-:W-:Y:S06]  /*4aa0*/  @P0 BRA `(.L_x_97) ;  /* 0x0000000000280947 */ /* 0x000fec0003800000 */
[----:B------:R-:W-:-:S13]  /*4ab0*/  FSETP.NEU.FTZ.AND P0, PT, |R4|, +INF , PT ;  /* 0x7f8000000400780b */ /* 0x000fda0003f1d200 */
[----:B------:R-:W-:-:S04]  /*4ac0*/  @P0 FFMA R6, R4, 1.84467440737095516160e+19, RZ ;  /* 0x5f80000004060823 */ /* 0x000fc800000000ff */
[----:B------:R-:W0:Y:S02]  /*4ad0*/  @P0 MUFU.RSQ R5, R6 ;  /* 0x0000000600050308 */ /* 0x000e240000001400 */
[----:B0-----:R-:W-:Y:S01]  /*4ae0*/  @P0 FMUL.FTZ R7, R6, R5 ;  /* 0x0000000506070220 */ /* 0x001fe20000410000 */
[----:B------:R-:W-:Y:S01]  /*4af0*/  @P0 FMUL.FTZ R9, R5, 0.5 ;  /* 0x3f00000005090820 */ /* 0x000fe20000410000 */
[----:B------:R-:W-:Y:S02]  /*4b00*/  @!P0 IMAD.MOV.U32 R5, RZ, RZ, R4 ;  /* 0x000000ffff058224 */ /* 0x000fe400078e0004 */
[----:B------:R-:W-:-:S04]  /*4b10*/  @P0 FADD.FTZ R8, -R7, -RZ ;  /* 0x800000ff07080221 */ /* 0x000fc80000010100 */
[----:B------:R-:W-:-:S04]  /*4b20*/  @P0 FFMA R8, R7, R8, R6 ;  /* 0x0000000807080223 */ /* 0x000fc80000000006 */
[----:B------:R-:W-:-:S04]  /*4b30*/  @P0 FFMA R8, R8, R9, R7 ;  /* 0x0000000908080223 */ /* 0x000fc80000000007 */
[----:B------:R-:W-:-:S07]  /*4b40*/  @P0 FMUL.FTZ R5, R8, 2.3283064365386962891e-10 ;  /* 0x2f80000008050820 */ /* 0x000fce0000410000 */
.L_x_97:
[----:B------:R-:W-:Y:S01]  /*4b50*/  MOV R7, R5 ;  /* 0x0000000500077202 */ /* 0x000fe20000000f00 */
[----:B------:R-:W-:Y:S02]  /*4b60*/  HFMA2 R5, -RZ, RZ, 0, 0 ;  /* 0x00000000ff057431 */ /* 0x000fe400000001ff */
[----:B------:R-:W-:-:S04]  /*4b70*/  IMAD.MOV.U32 R4, RZ, RZ, R10 ;  /* 0x000000ffff047224 */ /* 0x000fc800078e000a */
[----:B------:R-:W-:Y:S05]  /*4b80*/  RET.REL.NODEC R4 `(_Z17computeCollisionsPfS_S_S_S_S_S_S_S_S_S_S_S_S_S_S_S_iPb) ;  /* 0xffffffb4041c7950 */ /* 0x000fea0003c3ffff */
        .weak           $__internal_3_$__cuda_sm3x_div_rn_noftz_f32_slowpath
        .type           $__internal_3_$__cuda_sm3x_div_rn_noftz_f32_slowpath,@function
        .size           $__internal_3_$__cuda_sm3x_div_rn_noftz_f32_slowpath,($_Z17computeCollisionsPfS_S_S_S_S_S_S_S_S_S_S_S_S_S_S_S_iPb$__internal_accurate_pow - $__internal_3_$__cuda_sm3x_div_rn_noftz_f32_slowpath)
$__internal_3_$__cuda_sm3x_div_rn_noftz_f32_slowpath:
[----:B------:R-:W-:Y:S01]  /*4b90*/  SHF.R.U32.HI R6, RZ, 0x17, R5 ;  /* 0x00000017ff067819 */ /* 0x000fe20000011605 */
[----:B------:R-:W-:Y:S01]  /*4ba0*/  BSSY.RECONVERGENT B0, `(.L_x_98) ;  /* 0x0000063000007945 */ /* 0x000fe20003800200 */
[----:B------:R-:W-:Y:S02]  /*4bb0*/  SHF.R.U32.HI R49, RZ, 0x17, R4 ;  /* 0x00000017ff317819 */ /* 0x000fe40000011604 */
[----:B------:R-:W-:Y:S02]  /*4bc0*/  LOP3.LUT R6, R6, 0xff, RZ, 0xc0, !PT ;  /* 0x000000ff06067812 */ /* 0x000fe400078ec0ff */
[----:B------:R-:W-:-:S03]  /*4bd0*/  LOP3.LUT R49, R49, 0xff, RZ, 0xc0, !PT ;  /* 0x000000ff31317812 */ /* 0x000fc600078ec0ff */
[----:B------:R-:W-:Y:S01]  /*4be0*/  VIADD R50, R6, 0xffffffff ;  /* 0xffffffff06327836 */ /* 0x000fe20000000000 */
[----:B------:R-:W-:-:S04]  /*4bf0*/  IADD3 R51, PT, PT, R49, -0x1, RZ ;  /* 0xffffffff31337810 */ /* 0x000fc80007ffe0ff */
[----:B------:R-:W-:-:S04]  /*4c00*/  ISETP.GT.U32.AND P0, PT, R50, 0xfd, PT ;  /* 0x000000fd3200780c */ /* 0x000fc80003f04070 */
[----:B------:R-:W-:-:S13]  /*4c10*/  ISETP.GT.U32.OR P0, PT, R51, 0xfd, P0 ;  /* 0x000000fd3300780c */ /* 0x000fda0000704470 */
[----:B------:R-:W-:Y:S01]  /*4c20*/  @!P0 IMAD.MOV.U32 R48, RZ, RZ, RZ ;  /* 0x000000ffff308224 */ /* 0x000fe200078e00ff */
[----:B------:R-:W-:Y:S06]  /*4c30*/  @!P0 BRA `(.L_x_99) ;  /* 0x00000000005c8947 */ /* 0x000fec0003800000 */
[----:B------:R-:W-:Y:S02]  /*4c40*/  FSETP.GTU.FTZ.AND P0, PT, |R4|, +INF , PT ;  /* 0x7f8000000400780b */ /* 0x000fe40003f1c200 */
[----:B------:R-:W-:-:S04]  /*4c50*/  FSETP.GTU.FTZ.AND P1, PT, |R5|, +INF , PT ;  /* 0x7f8000000500780b */ /* 0x000fc80003f3c200 */
[----:B------:R-:W-:-:S13]  /*4c60*/  PLOP3.LUT P0, PT, P0, P1, PT, 0xf8, 0x8f ;  /* 0x00000000008f781c */ /* 0x000fda0000703f70 */
[----:B------:R-:W-:Y:S05]  /*4c70*/  @P0 BRA `(.L_x_100) ;  /* 0x0000000400500947 */ /* 0x000fea0003800000 */
[----:B------:R-:W-:-:S13]  /*4c80*/  LOP3.LUT P0, RZ, R5, 0x7fffffff, R4, 0xc8, !PT ;  /* 0x7fffffff05ff7812 */ /* 0x000fda000780c804 */
[----:B------:R-:W-:Y:S05]  /*4c90*/  @!P0 BRA `(.L_x_101) ;  /* 0x0000000400408947 */ /* 0x000fea0003800000 */
[C---:B------:R-:W-:Y:S02]  /*4ca0*/  FSETP.NEU.FTZ.AND P1, PT, |R4|.reuse, +INF , PT ;  /* 0x7f8000000400780b */ /* 0x040fe40003f3d200 */
[----:B------:R-:W-:Y:S02]  /*4cb0*/  FSETP.NEU.FTZ.AND P2, PT, |R5|, +INF , PT ;  /* 0x7f8000000500780b */ /* 0x000fe40003f5d200 */
[----:B------:R-:W-:-:S11]  /*4cc0*/  FSETP.NEU.FTZ.AND P0, PT, |R4|, +INF , PT ;  /* 0x7f8000000400780b */ /* 0x000fd60003f1d200 */
[----:B------:R-:W-:Y:S05]  /*4cd0*/  @!P2 BRA !P1, `(.L_x_101) ;  /* 0x000000040030a947 */ /* 0x000fea0004800000 */
[----:B------:R-:W-:-:S04]  /*4ce0*/  LOP3.LUT P1, RZ, R4, 0x7fffffff, RZ, 0xc0, !PT ;  /* 0x7fffffff04ff7812 */ /* 0x000fc8000782c0ff */
[----:B------:R-:W-:-:S13]  /*4cf0*/  PLOP3.LUT P1, PT, P2, P1, PT, 0x2f, 0xf2 ;  /* 0x0000000000f2781c */ /* 0x000fda0001722577 */
[----:B------:R-:W-:Y:S05]  /*4d00*/  @P1 BRA `(.L_x_102) ;  /* 0x00000004001c1947 */ /* 0x000fea0003800000 */
[----:B------:R-:W-:-:S04]  /*4d10*/  LOP3.LUT P1, RZ, R5, 0x7fffffff, RZ, 0xc0, !PT ;  /* 0x7fffffff05ff7812 */ /* 0x000fc8000782c0ff */
[----:B------:R-:W-:-:S13]  /*4d20*/  PLOP3.LUT P0, PT, P0, P1, PT, 0x2f, 0xf2 ;  /* 0x0000000000f2781c */ /* 0x000fda0000702577 */
[----:B------:R-:W-:Y:S05]  /*4d30*/  @P0 BRA `(.L_x_103) ;  /* 0x0000000400040947 */ /* 0x000fea0003800000 */
[----:B------:R-:W-:Y:S02]  /*4d40*/  ISETP.GE.AND P0, PT, R51, RZ, PT ;  /* 0x000000ff3300720c */ /* 0x000fe40003f06270 */
[----:B------:R-:W-:-:S11]  /*4d50*/  ISETP.GE.AND P1, PT, R50, RZ, PT ;  /* 0x000000ff3200720c */ /* 0x000fd60003f26270 */
[----:B------:R-:W-:Y:S01]  /*4d60*/  @P0 MOV R48, RZ ;  /* 0x000000ff00300202 */ /* 0x000fe20000000f00 */
[----:B------:R-:W-:Y:S02]  /*4d70*/  @!P0 IMAD.MOV.U32 R48, RZ, RZ, -0x40 ;  /* 0xffffffc0ff308424 */ /* 0x000fe400078e00ff */
[----:B------:R-:W-:Y:S01]  /*4d80*/  @!P0 FFMA R4, R4, 1.84467440737095516160e+19, RZ ;  /* 0x5f80000004048823 */ /* 0x000fe200000000ff */
[----:B------:R-:W-:Y:S02]  /*4d90*/  @!P1 FFMA R5, R5, 1.84467440737095516160e+19, RZ ;  /* 0x5f80000005059823 */ /* 0x000fe400000000ff */
[----:B------:R-:W-:-:S07]  /*4da0*/  @!P1 IADD3 R48, PT, PT, R48, 0x40, RZ ;  /* 0x0000004030309810 */ /* 0x000fce0007ffe0ff */
.L_x_99:
[----:B------:R-:W-:Y:S01]  /*4db0*/  LEA R50, R6, 0xc0800000, 0x17 ;  /* 0xc080000006327811 */ /* 0x000fe200078eb8ff */
[----:B------:R-:W-:Y:S04]  /*4dc0*/  BSSY.RECONVERGENT B1, `(.L_x_104) ;  /* 0x0000036000017945 */ /* 0x000fe80003800200 */
[----:B------:R-:W-:Y:S01]  /*4dd0*/  IMAD.IADD R5, R5, 0x1, -R50 ;  /* 0x0000000105057824 */ /* 0x000fe200078e0a32 */
[----:B------:R-:W-:-:S03]  /*4de0*/  IADD3 R50, PT, PT, R49, -0x7f, RZ ;  /* 0xffffff8131327810 */ /* 0x000fc60007ffe0ff */
[----:B------:R0:W1:Y:S02]  /*4df0*/  MUFU.RCP R51, R5 ;  /* 0x0000000500337308 */ /* 0x0000640000001000 */
[C---:B------:R-:W-:Y:S01]  /*4e00*/  IMAD R4, R50.reuse, -0x800000, R4 ;  /* 0xff80000032047824 */ /* 0x040fe200078e0204 */
[----:B------:R-:W-:-:S05]  /*4e10*/  IADD3 R50, PT, PT, R50, 0x7f, -R6 ;  /* 0x0000007f32327810 */ /* 0x000fca0007ffe806 */
[----:B------:R-:W-:Y:S02]  /*4e20*/  IMAD.IADD R50, R50, 0x1, R48 ;  /* 0x0000000132327824 */ /* 0x000fe400078e0230 */
[----:B0-----:R-:W-:-:S04]  /*4e30*/  FADD.FTZ R5, -R5, -RZ ;  /* 0x800000ff05057221 */ /* 0x001fc80000010100 */
[----:B-1----:R-:W-:-:S04]  /*4e40*/  FFMA R49, R51, R5, 1 ;  /* 0x3f80000033317423 */ /* 0x002fc80000000005 */
[----:B------:R-:W-:-:S04]  /*4e50*/  FFMA R49, R51, R49, R51 ;  /* 0x0000003133317223 */ /* 0x000fc80000000033 */
[----:B------:R-:W-:-:S04]  /*4e60*/  FFMA R51, R4, R49, RZ ;  /* 0x0000003104337223 */ /* 0x000fc800000000ff */
[----:B------:R-:W-:-:S04]  /*4e70*/  FFMA R52, R5, R51, R4 ;  /* 0x0000003305347223 */ /* 0x000fc80000000004 */
[----:B------:R-:W-:-:S04]  /*4e80*/  FFMA R52, R49, R52, R51 ;  /* 0x0000003431347223 */ /* 0x000fc80000000033 */
[----:B------:R-:W-:-:S04]  /*4e90*/  FFMA R4, R5, R52, R4 ;  /* 0x0000003405047223 */ /* 0x000fc80000000004 */
[----:B------:R-:W-:-:S05]  /*4ea0*/  FFMA R5, R49, R4, R52 ;  /* 0x0000000431057223 */ /* 0x000fca0000000034 */
[----:B------:R-:W-:-:S04]  /*4eb0*/  SHF.R.U32.HI R6, RZ, 0x17, R5 ;  /* 0x00000017ff067819 */ /* 0x000fc80000011605 */
[----:B------:R-:W-:-:S04]  /*4ec0*/  LOP3.LUT R6, R6, 0xff, RZ, 0xc0, !PT ;  /* 0x000000ff06067812 */ /* 0x000fc800078ec0ff */
[----:B------:R-:W-:-:S05]  /*4ed0*/  IADD3 R6, PT, PT, R6, R50, RZ ;  /* 0x0000003206067210 */ /* 0x000fca0007ffe0ff */
[----:B------:R-:W-:-:S05]  /*4ee0*/  VIADD R48, R6, 0xffffffff ;  /* 0xffffffff06307836 */ /* 0x000fca0000000000 */
[----:B------:R-:W-:-:S13]  /*4ef0*/  ISETP.GE.U32.AND P0, PT, R48, 0xfe, PT ;  /* 0x000000fe3000780c */ /* 0x000fda0003f06070 */
[----:B------:R-:W-:Y:S05]  /*4f00*/  @!P0 BRA `(.L_x_105) ;  /* 0x0000000000808947 */ /* 0x000fea0003800000 */
[----:B------:R-:W-:-:S13]  /*4f10*/  ISETP.GT.AND P0, PT, R6, 0xfe, PT ;  /* 0x000000fe0600780c */ /* 0x000fda0003f04270 */
[----:B------:R-:W-:Y:S05]  /*4f20*/  @P0 BRA `(.L_x_106) ;  /* 0x00000000006c0947 */ /* 0x000fea0003800000 */
[----:B------:R-:W-:-:S13]  /*4f30*/  ISETP.GE.AND P0, PT, R6, 0x1, PT ;  /* 0x000000010600780c */ /* 0x000fda0003f06270 */
[----:B------:R-:W-:Y:S05]  /*4f40*/  @P0 BRA `(.L_x_107) ;  /* 0x0000000000740947 */ /* 0x000fea0003800000 */
[----:B------:R-:W-:Y:S02]  /*4f50*/  ISETP.GE.AND P0, PT, R6, -0x18, PT ;  /* 0xffffffe80600780c */ /* 0x000fe40003f06270 */
[----:B------:R-:W-:-:S11]  /*4f60*/  LOP3.LUT R5, R5, 0x80000000, RZ, 0xc0, !PT ;  /* 0x8000000005057812 */ /* 0x000fd600078ec0ff */
[----:B------:R-:W-:Y:S05]  /*4f70*/  @!P0 BRA `(.L_x_107) ;  /* 0x0000000000688947 */ /* 0x000fea0003800000 */
[CCC-:B------:R-:W-:Y:S01]  /*4f80*/  FFMA.RZ R48, R49.reuse, R4.reuse, R52.reuse ;  /* 0x0000000431307223 */ /* 0x1c0fe2000000c034 */
[CCC-:B------:R-:W-:Y:S01]  /*4f90*/  FFMA.RP R50, R49.reuse, R4.reuse, R52.reuse ;  /* 0x0000000431327223 */ /* 0x1c0fe20000008034 */
[----:B------:R-:W-:Y:S01]  /*4fa0*/  FFMA.RM R49, R49, R4, R52 ;  /* 0x0000000431317223 */ /* 0x000fe20000004034 */
[----:B------:R-:W-:Y:S02]  /*4fb0*/  IADD3 R4, PT, PT, R6, 0x20, RZ ;  /* 0x0000002006047810 */ /* 0x000fe40007ffe0ff */
[----:B------:R-:W-:Y:S02]  /*4fc0*/  LOP3.LUT R48, R48, 0x7fffff, RZ, 0xc0, !PT ;  /* 0x007fffff30307812 */ /* 0x000fe400078ec0ff */
[----:B------:R-:W-:Y:S02]  /*4fd0*/  ISETP.NE.AND P2, PT, R6, RZ, PT ;  /* 0x000000ff0600720c */ /* 0x000fe40003f45270 */
[----:B------:R-:W-:Y:S02]  /*4fe0*/  LOP3.LUT R48, R48, 0x800000, RZ, 0xfc, !PT ;  /* 0x0080000030307812 */ /* 0x000fe400078efcff */
[----:B------:R-:W-:Y:S01]  /*4ff0*/  ISETP.NE.AND P1, PT, R6, RZ, PT ;  /* 0x000000ff0600720c */ /* 0x000fe20003f25270 */
[----:B------:R-:W-:Y:S01]  /*5000*/  IMAD.MOV R6, RZ, RZ, -R6 ;  /* 0x000000ffff067224 */ /* 0x000fe200078e0a06 */
[----:B------:R-:W-:-:S02]  /*5010*/  SHF.L.U32 R4, R48, R4, RZ ;  /* 0x0000000430047219 */ /* 0x000fc400000006ff */
[----:B------:R-:W-:Y:S02]  /*5020*/  FSETP.NEU.FTZ.AND P0, PT, R50, R49, PT ;  /* 0x000000313200720b */ /* 0x000fe40003f1d000 */
[----:B------:R-:W-:Y:S02]  /*5030*/  SEL R6, R6, RZ, P2 ;  /* 0x000000ff06067207 */ /* 0x000fe40001000000 */
[----:B------:R-:W-:Y:S02]  /*5040*/  ISETP.NE.AND P1, PT, R4, RZ, P1 ;  /* 0x000000ff0400720c */ /* 0x000fe40000f25270 */
[----:B------:R-:W-:Y:S02]  /*5050*/  SHF.R.U32.HI R48, RZ, R6, R48 ;  /* 0x00000006ff307219 */ /* 0x000fe40000011630 */
[----:B------:R-:W-:Y:S02]  /*5060*/  PLOP3.LUT P0, PT, P0, P1, PT, 0xf8, 0x8f ;  /* 0x00000000008f781c */ /* 0x000fe40000703f70 */
[----:B------:R-:W-:-:S02]  /*5070*/  SHF.R.U32.HI R6, RZ, 0x1, R48 ;  /* 0x00000001ff067819 */ /* 0x000fc40000011630 */
[----:B------:R-:W-:-:S04]  /*5080*/  SEL R4, RZ, 0x1, !P0 ;  /* 0x00000001ff047807 */ /* 0x000fc80004000000 */
[----:B------:R-:W-:-:S04]  /*5090*/  LOP3.LUT R4, R4, 0x1, R6, 0xf8, !PT ;  /* 0x0000000104047812 */ /* 0x000fc800078ef806 */
[----:B------:R-:W-:-:S04]  /*50a0*/  LOP3.LUT R4, R4, R48, RZ, 0xc0, !PT ;  /* 0x0000003004047212 */ /* 0x000fc800078ec0ff */
[----:B------:R-:W-:-:S04]  /*50b0*/  IADD3 R4, PT, PT, R6, R4, RZ ;  /* 0x0000000406047210 */ /* 0x000fc80007ffe0ff */
[----:B------:R-:W-:Y:S01]  /*50c0*/  LOP3.LUT R5, R4, R5, RZ, 0xfc, !PT ;  /* 0x0000000504057212 */ /* 0x000fe200078efcff */
[----:B------:R-:W-:Y:S06]  /*50d0*/  BRA `(.L_x_107) ;  /* 0x0000000000107947 */ /* 0x000fec0003800000 */
.L_x_106:
[----:B------:R-:W-:-:S04]  /*50e0*/  LOP3.LUT R5, R5, 0x80000000, RZ, 0xc0, !PT ;  /* 0x8000000005057812 */ /* 0x000fc800078ec0ff */
[----:B------:R-:W-:Y:S01]  /*50f0*/  LOP3.LUT R5, R5, 0x7f800000, RZ, 0xfc, !PT ;  /* 0x7f80000005057812 */ /* 0x000fe200078efcff */
[----:B------:R-:W-:Y:S06]  /*5100*/  BRA `(.L_x_107) ;  /* 0x0000000000047947 */ /* 0x000fec0003800000 */
.L_x_105:
[----:B------:R-:W-:-:S07]  /*5110*/  IMAD R5, R50, 0x800000, R5 ;  /* 0x0080000032057824 */ /* 0x000fce00078e0205 */
.L_x_107:
[----:B------:R-:W-:Y:S05]  /*5120*/  BSYNC.RECONVERGENT B1 ;  /* 0x0000000000017941 */ /* 0x000fea0003800200 */
.L_x_104:
[----:B------:R-:W-:Y:S01]  /*5130*/  MOV R4, R5 ;  /* 0x0000000500047202 */ /* 0x000fe20000000f00 */
[----:B------:R-:W-:Y:S06]  /*5140*/  BRA `(.L_x_108) ;  /* 0x0000000000207947 */ /* 0x000fec0003800000 */
.L_x_103:
[----:B------:R-:W-:-:S04]  /*5150*/  LOP3.LUT R4, R5, 0x80000000, R4, 0x48, !PT ;  /* 0x8000000005047812 */ /* 0x000fc800078e4804 */
[----:B------:R-:W-:Y:S01]  /*5160*/  LOP3.LUT R4, R4, 0x7f800000, RZ, 0xfc, !PT ;  /* 0x7f80000004047812 */ /* 0x000fe200078efcff */
[----:B------:R-:W-:Y:S06]  /*5170*/  BRA `(.L_x_108) ;  /* 0x0000000000147947 */ /* 0x000fec0003800000 */
.L_x_102:
[----:B------:R-:W-:Y:S01]  /*5180*/  LOP3.LUT R4, R5, 0x80000000, R4, 0x48, !PT ;  /* 0x8000000005047812 */ /* 0x000fe200078e4804 */
[----:B------:R-:W-:Y:S06]  /*5190*/  BRA `(.L_x_108) ;  /* 0x00000000000c7947 */ /* 0x000fec0003800000 */
.L_x_101:
[----:B------:R-:W0:Y:S01]  /*51a0*/  MUFU.RSQ R4, -QNAN ;  /* 0xffc0000000047908 */ /* 0x000e220000001400 */
[----:B------:R-:W-:Y:S05]  /*51b0*/  BRA `(.L_x_108) ;  /* 0x0000000000047947 */ /* 0x000fea0003800000 */
.L_x_100:
[----:B------:R-:W-:-:S07]  /*51c0*/  FADD.FTZ R4, R4, R5 ;  /* 0x0000000504047221 */ /* 0x000fce0000010000 */
.L_x_108:
[----:B------:R-:W-:Y:S05]  /*51d0*/  BSYNC.RECONVERGENT B0 ;  /* 0x0000000000007941 */ /* 0x000fea0003800200 */
.L_x_98:
[----:B------:R-:W-:Y:S02]  /*51e0*/  HFMA2 R49, -RZ, RZ, 0, 0 ;  /* 0x00000000ff317431 */ /* 0x000fe400000001ff */
[----:B------:R-:W-:-:S04]  /*51f0*/  IMAD.MOV.U32 R48, RZ, RZ, R47 ;  /* 0x000000ffff307224 */ /* 0x000fc800078e002f */
[----:B0-----:R-:W-:Y:S05]  /*5200*/  RET.REL.NODEC R48 `(_Z17computeCollisionsPfS_S_S_S_S_S_S_S_S_S_S_S_S_S_S_S_iPb) ;  /* 0xffffffac307c7950 */ /* 0x001fea0003c3ffff */
        .type           $_Z17computeCollisionsPfS_S_S_S_S_S_S_S_S_S_S_S_S_S_S_S_iPb$__internal_accurate_pow,@function
        .size           $_Z17computeCollisionsPfS_S_S_S_S_S_S_S_S_S_S_S_S_S_S_S_iPb$__internal_accurate_pow,(.L_x_173 - $_Z17computeCollisionsPfS_S_S_S_S_S_S_S_S_S_S_S_S_S_S_S_iPb$__internal_accurate_pow)
$_Z17computeCollisionsPfS_S_S_S_S_S_S_S_S_S_S_S_S_S_S_S_iPb$__internal_accurate_pow:
[----:B------:R-:W-:Y:S01]  /*5210*/  ISETP.GT.U32.AND P3, PT, R10, 0xfffff, PT ;  /* 0x000fffff0a00780c */ /* 0x000fe20003f64070 */
[----:B------:R-:W-:Y:S01]  /*5220*/  IMAD.MOV.U32 R20, RZ, RZ, R22 ;  /* 0x000000ffff147224 */ /* 0x000fe200078e0016 */
[----:B------:R-:W-:Y:S01]  /*5230*/  MOV R21, R10 ;  /* 0x0000000a00157202 */ /* 0x000fe20000000f00 */
[--C-:B------:R-:W-:Y:S01]  /*5240*/  IMAD.MOV.U32 R23, RZ, RZ, R10.reuse ;  /* 0x000000ffff177224 */ /* 0x100fe200078e000a */
[----:B------:R-:W-:Y:S01]  /*5250*/  MOV R31, 0x3ed0f5d2 ;  /* 0x3ed0f5d2001f7802 */ /* 0x000fe20000000f00 */
[----:B------:R-:W-:Y:S01]  /*5260*/  IMAD.MOV.U32 R30, RZ, RZ, 0x41ad3b5a ;  /* 0x41ad3b5aff1e7424 */ /* 0x000fe200078e00ff */
[----:B------:R-:W-:Y:S01]  /*5270*/  UMOV UR6, 0x7d2cafe2 ;  /* 0x7d2cafe200067882 */ /* 0x000fe20000000000 */
[----:B------:R-:W-:Y:S01]  /*5280*/  UMOV UR7, 0x3eb0f5ff ;  /* 0x3eb0f5ff00077882 */ /* 0x000fe20000000000 */
[----:B------:R-:W-:Y:S01]  /*5290*/  SHF.R.U32.HI R10, RZ, 0x14, R10 ;  /* 0x00000014ff0a7819 */ /* 0x000fe2000001160a */
[----:B------:R-:W-:Y:S01]  /*52a0*/  UMOV UR8, 0x3b39803f ;  /* 0x3b39803f00087882 */ /* 0x000fe20000000000 */
[----:B------:R-:W-:-:S03]  /*52b0*/  UMOV UR9, 0x3c7abc9e ;  /* 0x3c7abc9e00097882 */ /* 0x000fc60000000000 */
[----:B------:R-:W-:-:S10]  /*52c0*/  @!P3 DMUL R20, R20, 1.80143985094819840000e+16 ;  /* 0x435000001414b828 */ /* 0x000fd40000000000 */
[----:B------:R-:W-:Y:S01]  /*52d0*/  @!P3 MOV R23, R21 ;  /* 0x000000150017b202 */ /* 0x000fe20000000f00 */
[----:B------:R-:W-:Y:S01]  /*52e0*/  @!P3 IMAD.MOV.U32 R22, RZ, RZ, R20 ;  /* 0x000000ffff16b224 */ /* 0x000fe200078e0014 */
[----:B------:R-:W-:Y:S02]  /*52f0*/  @!P3 LEA.HI R10, R21, 0xffffffca, RZ, 0xc ;  /* 0xffffffca150ab811 */ /* 0x000fe400078f60ff */
[----:B------:R-:W-:Y:S02]  /*5300*/  LOP3.LUT R23, R23, 0x800fffff, RZ, 0xc0, !PT ;  /* 0x800fffff17177812 */ /* 0x000fe400078ec0ff */
[----:B------:R-:W-:Y:S02]  /*5310*/  MOV R24, R22 ;  /* 0x0000001600187202 */ /* 0x000fe40000000f00 */
[----:B------:R-:W-:Y:S02]  /*5320*/  LOP3.LUT R23, R23, 0x3ff00000, RZ, 0xfc, !PT ;  /* 0x3ff0000017177812 */ /* 0x000fe400078efcff */
[----:B------:R-:W-:-:S02]  /*5330*/  MOV R22, RZ ;  /* 0x000000ff00167202 */ /* 0x000fc40000000f00 */
[----:B------:R-:W-:Y:S01]  /*5340*/  ISETP.GE.U32.AND P4, PT, R23, 0x3ff6a09f, PT ;  /* 0x3ff6a09f1700780c */ /* 0x000fe20003f86070 */
[----:B------:R-:W-:-:S12]  /*5350*/  IMAD.MOV.U32 R25, RZ, RZ, R23 ;  /* 0x000000ffff197224 */ /* 0x000fd800078e0017 */
[----:B------:R-:W-:-:S05]  /*5360*/  @P4 IADD3 R20, PT, PT, R25, -0x100000, RZ ;  /* 0xfff0000019144810 */ /* 0x000fca0007ffe0ff */
[----:B------:R-:W-:-:S06]  /*5370*/  @P4 IMAD.MOV.U32 R25, RZ, RZ, R20 ;  /* 0x000000ffff194224 */ /* 0x000fcc00078e0014 */
[C---:B------:R-:W-:Y:S02]  /*5380*/  DADD R32, R24.reuse, 1 ;  /* 0x3ff0000018207429 */ /* 0x040fe40000000000 */
[----:B------:R-:W-:-:S04]  /*5390*/  DADD R24, R24, -1 ;  /* 0xbff0000018187429 */ /* 0x000fc80000000000 */
[----:B------:R-:W0:Y:S02]  /*53a0*/  MUFU.RCP64H R23, R33 ;  /* 0x0000002100177308 */ /* 0x000e240000001800 */
[----:B0-----:R-:W-:-:S08]  /*53b0*/  DFMA R32, -R32, R22, 1 ;  /* 0x3ff000002020742b */ /* 0x001fd00000000116 */
[----:B------:R-:W-:-:S08]  /*53c0*/  DFMA R32, R32, R32, R32 ;  /* 0x000000202020722b */ /* 0x000fd00000000020 */
[----:B------:R-:W-:-:S08]  /*53d0*/  DFMA R32, R22, R32, R22 ;  /* 0x000000201620722b */ /* 0x000fd00000000016 */
[----:B------:R-:W-:-:S08]  /*53e0*/  DMUL R22, R24, R32 ;  /* 0x0000002018167228 */ /* 0x000fd00000000000 */
[----:B------:R-:W-:-:S08]  /*53f0*/  DFMA R22, R24, R32, R22 ;  /* 0x000000201816722b */ /* 0x000fd00000000016 */
[----:B------:R-:W-:-:S08]  /*5400*/  DMUL R48, R22, R22 ;  /* 0x0000001616307228 */ /* 0x000fd00000000000 */
[----:B------:R-:W-:Y:S01]  /*5410*/  DFMA R30, R48, UR6, R30 ;  /* 0x00000006301e7c2b */ /* 0x000fe2000800001e */
[----:B------:R-:W-:Y:S01]  /*5420*/  UMOV UR6, 0x75488a3f ;  /* 0x75488a3f00067882 */ /* 0x000fe20000000000 */
[----:B------:R-:W-:-:S06]  /*5430*/  UMOV UR7, 0x3ef3b20a ;  /* 0x3ef3b20a00077882 */ /* 0x000fcc0000000000 */
[----:B------:R-:W-:Y:S01]  /*5440*/  DFMA R36, R48, R30, UR6 ;  /* 0x0000000630247e2b */ /* 0x000fe2000800001e */
[----:B------:R-:W-:Y:S01]  /*5450*/  UMOV UR6, 0xe4faecd5 ;  /* 0xe4faecd500067882 */ /* 0x000fe20000000000 */
[----:B------:R-:W-:Y:S01]  /*5460*/  UMOV UR7, 0x3f1745cd ;  /* 0x3f1745cd00077882 */ /* 0x000fe20000000000 */
[----:B------:R-:W-:-:S05]  /*5470*/  DADD R30, R24, -R22 ;  /* 0x00000000181e7229 */ /* 0x000fca0000000816 */
[----:B------:R-:W-:Y:S01]  /*5480*/  DFMA R36, R48, R36, UR6 ;  /* 0x0000000630247e2b */ /* 0x000fe20008000024 */
[----:B------:R-:W-:Y:S01]  /*5490*/  UMOV UR6, 0x258a578b ;  /* 0x258a578b00067882 */ /* 0x000fe20000000000 */
[----:B------:R-:W-:Y:S01]  /*54a0*/  UMOV UR7, 0x3f3c71c7 ;  /* 0x3f3c71c700077882 */ /* 0x000fe20000000000 */
[----:B------:R-:W-:-:S05]  /*54b0*/  DADD R30, R30, R30 ;  /* 0x000000001e1e7229 */ /* 0x000fca000000001e */
[----:B------:R-:W-:Y:S01]  /*54c0*/  DFMA R36, R48, R36, UR6 ;  /* 0x0000000630247e2b */ /* 0x000fe20008000024 */
[----:B------:R-:W-:Y:S01]  /*54d0*/  UMOV UR6, 0x9242b910 ;  /* 0x9242b91000067882 */ /* 0x000fe20000000000 */
[----:B------:R-:W-:Y:S01]  /*54e0*/  UMOV UR7, 0x3f624924 ;  /* 0x3f62492400077882 */ /* 0x000fe20000000000 */
[----:B------:R-:W-:-:S05]  /*54f0*/  DFMA R30, R24, -R22, R30 ;  /* 0x80000016181e722b */ /* 0x000fca000000001e */
[----:B------:R-:W-:Y:S01]  /*5500*/  DFMA R36, R48, R36, UR6 ;  /* 0x0000000630247e2b */ /* 0x000fe20008000024 */
[----:B------:R-:W-:Y:S01]  /*5510*/  UMOV UR6, 0x99999dfb ;  /* 0x99999dfb00067882 */ /* 0x000fe20000000000 */
[----:B------:R-:W-:Y:S01]  /*5520*/  UMOV UR7, 0x3f899999 ;  /* 0x3f89999900077882 */ /* 0x000fe20000000000 */
[----:B------:R-:W-:Y:S02]  /*5530*/  DMUL R30, R32, R30 ;  /* 0x0000001e201e7228 */ /* 0x000fe40000000000 */
[----:B------:R-:W-:-:S03]  /*5540*/  DMUL R32, R22, R22 ;  /* 0x0000001616207228 */ /* 0x000fc60000000000 */
[----:B------:R-:W-:Y:S01]  /*5550*/  DFMA R36, R48, R36, UR6 ;  /* 0x0000000630247e2b */ /* 0x000fe20008000024 */
[----:B------:R-:W-:Y:S01]  /*5560*/  UMOV UR6, 0x55555555 ;  /* 0x5555555500067882 */ /* 0x000fe20000000000 */
[----:B------:R-:W-:-:S03]  /*5570*/  UMOV UR7, 0x3fb55555 ;  /* 0x3fb5555500077882 */ /* 0x000fc60000000000 */
[----:B------:R-:W-:-:S03]  /*5580*/  DMUL R20, R22, R32 ;  /* 0x0000002016147228 */ /* 0x000fc60000000000 */
[----:B------:R-:W-:-:S08]  /*5590*/  DFMA R24, R48, R36, UR6 ;  /* 0x0000000630187e2b */ /* 0x000fd00008000024 */
[----:B------:R-:W-:Y:S01]  /*55a0*/  DADD R34, -R24, UR6 ;  /* 0x0000000618227e29 */ /* 0x000fe20008000100 */
[----:B------:R-:W-:Y:S01]  /*55b0*/  UMOV UR6, 0xb9e7b0 ;  /* 0x00b9e7b000067882 */ /* 0x000fe20000000000 */
[----:B------:R-:W-:-:S06]  /*55c0*/  UMOV UR7, 0x3c46a4cb ;  /* 0x3c46a4cb00077882 */ /* 0x000fcc0000000000 */
[----:B------:R-:W-:Y:S02]  /*55d0*/  DFMA R34, R48, R36, R34 ;  /* 0x000000243022722b */ /* 0x000fe40000000022 */
[----:B------:R-:W-:Y:S01]  /*55e0*/  DFMA R48, R22, R22, -R32 ;  /* 0x000000161630722b */ /* 0x000fe20000000820 */
[----:B------:R-:W-:Y:S01]  /*55f0*/  VIADD R37, R31, 0x100000 ;  /* 0x001000001f257836 */ /* 0x000fe20000000000 */
[----:B------:R-:W-:-:S06]  /*5600*/  MOV R36, R30 ;  /* 0x0000001e00247202 */ /* 0x000fcc0000000f00 */
[----:B------:R-:W-:Y:S02]  /*5610*/  DFMA R36, R22, R36, R48 ;  /* 0x000000241624722b */ /* 0x000fe40000000030 */
[----:B------:R-:W-:Y:S01]  /*5620*/  DADD R48, R34, -UR6 ;  /* 0x8000000622307e29 */ /* 0x000fe20008000000 */
[----:B------:R-:W-:Y:S01]  /*5630*/  UMOV UR6, 0x80000000 ;  /* 0x8000000000067882 */ /* 0x000fe20000000000 */
[----:B------:R-:W-:Y:S01]  /*5640*/  DFMA R34, R22, R32, -R20 ;  /* 0x000000201622722b */ /* 0x000fe20000000814 */
[----:B------:R-:W-:-:S07]  /*5650*/  UMOV UR7, 0x43300000 ;  /* 0x4330000000077882 */ /* 0x000fce0000000000 */
[----:B------:R-:W-:Y:S02]  /*5660*/  DFMA R34, R30, R32, R34 ;  /* 0x000000201e22722b */ /* 0x000fe40000000022 */
[----:B------:R-:W-:-:S06]  /*5670*/  DADD R32, R24, R48 ;  /* 0x0000000018207229 */ /* 0x000fcc0000000030 */
[----:B------:R-:W-:Y:S02]  /*5680*/  DFMA R34, R22, R36, R34 ;  /* 0x000000241622722b */ /* 0x000fe40000000022 */
[----:B------:R-:W-:Y:S02]  /*5690*/  DADD R36, R24, -R32 ;  /* 0x0000000018247229 */ /* 0x000fe40000000820 */
[----:B------:R-:W-:-:S06]  /*56a0*/  DMUL R24, R32, R20 ;  /* 0x0000001420187228 */ /* 0x000fcc0000000000 */
[----:B------:R-:W-:Y:S02]  /*56b0*/  DADD R48, R48, R36 ;  /* 0x0000000030307229 */ /* 0x000fe40000000024 */
[----:B------:R-:W-:-:S08]  /*56c0*/  DFMA R36, R32, R20, -R24 ;  /* 0x000000142024722b */ /* 0x000fd00000000818 */
[----:B------:R-:W-:-:S08]  /*56d0*/  DFMA R34, R32, R34, R36 ;  /* 0x000000222022722b */ /* 0x000fd00000000024 */
[----:B------:R-:W-:-:S08]  /*56e0*/  DFMA R48, R48, R20, R34 ;  /* 0x000000143030722b */ /* 0x000fd00000000022 */
[----:B------:R-:W-:-:S08]  /*56f0*/  DADD R20, R24, R48 ;  /* 0x0000000018147229 */ /* 0x000fd00000000030 */
[--C-:B------:R-:W-:Y:S02]  /*5700*/  DADD R32, R22, R20.reuse ;  /* 0x0000000016207229 */ /* 0x100fe40000000014 */
[----:B------:R-:W-:-:S06]  /*5710*/  DADD R24, R24, -R20 ;  /* 0x0000000018187229 */ /* 0x000fcc0000000814 */
[----:B------:R-:W-:Y:S02]  /*5720*/  DADD R22, R22, -R32 ;  /* 0x0000000016167229 */ /* 0x000fe40000000820 */
[----:B------:R-:W-:-:S06]  /*5730*/  DADD R24, R48, R24 ;  /* 0x0000000030187229 */ /* 0x000fcc0000000018 */
[----:B------:R-:W-:Y:S01]  /*5740*/  DADD R22, R20, R22 ;  /* 0x0000000014167229 */ /* 0x000fe20000000016 */
[C---:B------:R-:W-:Y:S01]  /*5750*/  VIADD R20, R10.reuse, 0xfffffc01 ;  /* 0xfffffc010a147836 */ /* 0x040fe20000000000 */
[----:B------:R-:W-:Y:S01]  /*5760*/  @P4 IADD3 R20, PT, PT, R10, -0x3fe, RZ ;  /* 0xfffffc020a144810 */ /* 0x000fe20007ffe0ff */
[----:B------:R-:W-:-:S03]  /*5770*/  IMAD.MOV.U32 R21, RZ, RZ, 0x43300000 ;  /* 0x43300000ff157424 */ /* 0x000fc600078e00ff */
[----:B------:R-:W-:Y:S02]  /*5780*/  LOP3.LUT R20, R20, 0x80000000, RZ, 0x3c, !PT ;  /* 0x8000000014147812 */ /* 0x000fe400078e3cff */
[----:B------:R-:W-:-:S04]  /*5790*/  DADD R24, R24, R22 ;  /* 0x0000000018187229 */ /* 0x000fc80000000016 */
[----:B------:R-:W-:Y:S01]  /*57a0*/  DADD R22, R20, -UR6 ;  /* 0x8000000614167e29 */ /* 0x000fe20008000000 */
[----:B------:R-:W-:Y:S01]  /*57b0*/  UMOV UR6, 0xfefa39ef ;  /* 0xfefa39ef00067882 */ /* 0x000fe20000000000 */
[----:B------:R-:W-:Y:S02]  /*57c0*/  UMOV UR7, 0x3fe62e42 ;  /* 0x3fe62e4200077882 */ /* 0x000fe40000000000 */
[----:B------:R-:W-:-:S08]  /*57d0*/  DADD R30, R30, R24 ;  /* 0x000000001e1e7229 */ /* 0x000fd00000000018 */
[----:B------:R-:W-:-:S08]  /*57e0*/  DADD R24, R32, R30 ;  /* 0x0000000020187229 */ /* 0x000fd0000000001e */
[--C-:B------:R-:W-:Y:S02]  /*57f0*/  DFMA R20, R22, UR6, R24.reuse ;  /* 0x0000000616147c2b */ /* 0x100fe40008000018 */
[----:B------:R-:W-:-:S06]  /*5800*/  DADD R34, R32, -R24 ;  /* 0x0000000020227229 */ /* 0x000fcc0000000818 */
[----:B------:R-:W-:Y:S02]  /*5810*/  DFMA R32, R22, -UR6, R20 ;  /* 0x8000000616207c2b */ /* 0x000fe40008000014 */
[----:B------:R-:W-:-:S06]  /*5820*/  DADD R34, R30, R34 ;  /* 0x000000001e227229 */ /* 0x000fcc0000000022 */
[----:B------:R-:W-:Y:S01]  /*5830*/  DADD R32, -R24, R32 ;  /* 0x0000000018207229 */ /* 0x000fe20000000120 */
[----:B------:R-:W-:Y:S01]  /*5840*/  IMAD.MOV.U32 R25, RZ, RZ, R6 ;  /* 0x000000ffff197224 */ /* 0x000fe200078e0006 */
[----:B------:R-:W-:-:S04]  /*5850*/  MOV R24, R4 ;  /* 0x0000000400187202 */ /* 0x000fc80000000f00 */
[C---:B------:R-:W-:Y:S02]  /*5860*/  SHF.L.U32 R6, R25.reuse, 0x1, RZ ;  /* 0x0000000119067819 */ /* 0x040fe400000006ff */
[----:B------:R-:W-:Y:S01]  /*5870*/  DADD R32, R34, -R32 ;  /* 0x0000000022207229 */ /* 0x000fe20000000820 */
[----:B------:R-:W-:Y:S02]  /*5880*/  LOP3.LUT R10, R25, 0xff0fffff, RZ, 0xc0, !PT ;  /* 0xff0fffff190a7812 */ /* 0x000fe400078ec0ff */
[----:B------:R-:W-:-:S05]  /*5890*/  ISETP.GT.U32.AND P3, PT, R6, -0x2000001, PT ;  /* 0xfdffffff0600780c */ /* 0x000fca0003f64070 */
[----:B------:R-:W-:Y:S01]  /*58a0*/  DFMA R22, R22, UR8, R32 ;  /* 0x0000000816167c2b */ /* 0x000fe20008000020 */
[----:B------:R-:W-:Y:S01]  /*58b0*/  SEL R33, R10, R25, P3 ;  /* 0x000000190a217207 */ /* 0x000fe20001800000 */
[----:B------:R-:W-:-:S06]  /*58c0*/  IMAD.MOV.U32 R32, RZ, RZ, R24 ;  /* 0x000000ffff207224 */ /* 0x000fcc00078e0018 */
[----:B------:R-:W-:-:S08]  /*58d0*/  DADD R30, R20, R22 ;  /* 0x00000000141e7229 */ /* 0x000fd00000000016 */
[----:B------:R-:W-:Y:S02]  /*58e0*/  DADD R20, R20, -R30 ;  /* 0x0000000014147229 */ /* 0x000fe4000000081e */
[----:B------:R-:W-:-:S06]  /*58f0*/  DMUL R24, R30, R32 ;  /* 0x000000201e187228 */ /* 0x000fcc0000000000 */
[----:B------:R-:W-:Y:S02]  /*5900*/  DADD R22, R22, R20 ;  /* 0x0000000016167229 */ /* 0x000fe40000000014 */
[----:B------:R-:W-:-:S08]  /*5910*/  DFMA R30, R30, R32, -R24 ;  /* 0x000000201e1e722b */ /* 0x000fd00000000818 */
[----:B------:R-:W-:Y:S01]  /*5920*/  DFMA R22, R22, R32, R30 ;  /* 0x000000201616722b */ /* 0x000fe2000000001e */
[----:B------:R-:W-:Y:S01]  /*5930*/  MOV R30, 0x652b82fe ;  /* 0x652b82fe001e7802 */ /* 0x000fe20000000f00 */
[----:B------:R-:W-:-:S06]  /*5940*/  IMAD.MOV.U32 R31, RZ, RZ, 0x3ff71547 ;  /* 0x3ff71547ff1f7424 */ /* 0x000fcc00078e00ff */
[----:B------:R-:W-:-:S08]  /*5950*/  DADD R32, R24, R22 ;  /* 0x0000000018207229 */ /* 0x000fd00000000016 */
[----:B------:R-:W-:Y:S02]  /*5960*/  DFMA R30, R32, R30, 6.75539944105574400000e+15 ;  /* 0x43380000201e742b */ /* 0x000fe4000000001e */
[----:B------:R-:W-:Y:S01]  /*5970*/  FSETP.GEU.AND P3, PT, |R33|, 4.1917929649353027344, PT ;  /* 0x4086232b2100780b */ /* 0x000fe20003f6e200 */
[----:B------:R-:W-:-:S05]  /*5980*/  DADD R24, R24, -R32 ;  /* 0x0000000018187229 */ /* 0x000fca0000000820 */
[----:B------:R-:W-:-:S03]  /*5990*/  DADD R20, R30, -6.75539944105574400000e+15 ;  /* 0xc33800001e147429 */ /* 0x000fc60000000000 */
[----:B------:R-:W-:-:S05]  /*59a0*/  DADD R22, R22, R24 ;  /* 0x0000000016167229 */ /* 0x000fca0000000018 */
[----:B------:R-:W-:Y:S01]  /*59b0*/  DFMA R34, R20, -UR6, R32 ;  /* 0x8000000614227c2b */ /* 0x000fe20008000020 */
[----:B------:R-:W-:Y:S01]  /*59c0*/  UMOV UR6, 0x3b39803f ;  /* 0x3b39803f00067882 */ /* 0x000fe20000000000 */
[----:B------:R-:W-:-:S06]  /*59d0*/  UMOV UR7, 0x3c7abc9e ;  /* 0x3c7abc9e00077882 */ /* 0x000fcc0000000000 */
[----:B------:R-:W-:Y:S01]  /*59e0*/  DFMA R34, R20, -UR6, R34 ;  /* 0x8000000614227c2b */ /* 0x000fe20008000022 */
[----:B------:R-:W-:Y:S01]  /*59f0*/  UMOV UR6, 0x69ce2bdf ;  /* 0x69ce2bdf00067882 */ /* 0x000fe20000000000 */
[----:B------:R-:W-:Y:S01]  /*5a00*/  MOV R20, 0xfca213ea ;  /* 0xfca213ea00147802 */ /* 0x000fe20000000f00 */
[----:B------:R-:W-:Y:S01]  /*5a10*/  IMAD.MOV.U32 R21, RZ, RZ, 0x3e928af3 ;  /* 0x3e928af3ff157424 */ /* 0x000fe200078e00ff */
[----:B------:R-:W-:-:S05]  /*5a20*/  UMOV UR7, 0x3e5ade15 ;  /* 0x3e5ade1500077882 */ /* 0x000fca0000000000 */
[----:B------:R-:W-:Y:S01]  /*5a30*/  DFMA R20, R34, UR6, R20 ;  /* 0x0000000622147c2b */ /* 0x000fe20008000014 */
[----:B------:R-:W-:Y:S01]  /*5a40*/  UMOV UR6, 0x62401315 ;  /* 0x6240131500067882 */ /* 0x000fe20000000000 */
[----:B------:R-:W-:-:S06]  /*5a50*/  UMOV UR7, 0x3ec71dee ;  /* 0x3ec71dee00077882 */ /* 0x000fcc0000000000 */
[----:B------:R-:W-:Y:S01]  /*5a60*/  DFMA R20, R34, R20, UR6 ;  /* 0x0000000622147e2b */ /* 0x000fe20008000014 */
        /* <DEDUP_REMOVED lines=20> */
[----:B------:R-:W-:-:S08]  /*5bb0*/  DFMA R20, R34, R20, UR6 ;  /* 0x0000000622147e2b */ /* 0x000fd00008000014 */
[----:B------:R-:W-:-:S08]  /*5bc0*/  DFMA R20, R34, R20, 1 ;  /* 0x3ff000002214742b */ /* 0x000fd00000000014 */
[----:B------:R-:W-:-:S10]  /*5bd0*/  DFMA R20, R34, R20, 1 ;  /* 0x3ff000002214742b */ /* 0x000fd40000000014 */
[----:B------:R-:W-:Y:S01]  /*5be0*/  LEA R25, R30, R21, 0x14 ;  /* 0x000000151e197211 */ /* 0x000fe200078ea0ff */
[----:B------:R-:W-:Y:S01]  /*5bf0*/  IMAD.MOV.U32 R24, RZ, RZ, R20 ;  /* 0x000000ffff187224 */ /* 0x000fe200078e0014 */
[----:B------:R-:W-:Y:S06]  /*5c00*/  @!P3 BRA `(.L_x_109) ;  /* 0x000000000030b947 */ /* 0x000fec0003800000 */
[----:B------:R-:W-:Y:S01]  /*5c10*/  FSETP.GEU.AND P4, PT, |R33|, 4.2275390625, PT ;  /* 0x408748002100780b */ /* 0x000fe20003f8e200 */
[C---:B------:R-:W-:Y:S02]  /*5c20*/  DADD R24, R32.reuse, +INF ;  /* 0x7ff0000020187429 */ /* 0x040fe40000000000 */
[----:B------:R-:W-:-:S08]  /*5c30*/  DSETP.GEU.AND P3, PT, R32, RZ, PT ;  /* 0x000000ff2000722a */ /* 0x000fd00003f6e000 */
[----:B------:R-:W-:Y:S02]  /*5c40*/  FSEL R24, R24, RZ, P3 ;  /* 0x000000ff18187208 */ /* 0x000fe40001800000 */
[----:B------:R-:W-:Y:S02]  /*5c50*/  @!P4 LEA.HI R6, R30, R30, RZ, 0x1 ;  /* 0x0000001e1e06c211 */ /* 0x000fe400078f08ff */
[----:B------:R-:W-:Y:S02]  /*5c60*/  FSEL R25, R25, RZ, P3 ;  /* 0x000000ff19197208 */ /* 0x000fe40001800000 */
[----:B------:R-:W-:-:S04]  /*5c70*/  @!P4 SHF.R.S32.HI R6, RZ, 0x1, R6 ;  /* 0x00000001ff06c819 */ /* 0x000fc80000011406 */
[----:B------:R-:W-:Y:S01]  /*5c80*/  @!P4 IADD3 R10, PT, PT, R30, -R6, RZ ;  /* 0x800000061e0ac210 */ /* 0x000fe20007ffe0ff */
[----:B------:R-:W-:Y:S01]  /*5c90*/  @!P4 IMAD R21, R6, 0x100000, R21 ;  /* 0x001000000615c824 */ /* 0x000fe200078e0215 */
[----:B------:R-:W-:Y:S02]  /*5ca0*/  @!P4 MOV R30, RZ ;  /* 0x000000ff001ec202 */ /* 0x000fe40000000f00 */
[----:B------:R-:W-:-:S06]  /*5cb0*/  @!P4 LEA R31, R10, 0x3ff00000, 0x14 ;  /* 0x3ff000000a1fc811 */ /* 0x000fcc00078ea0ff */
[----:B------:R-:W-:-:S11]  /*5cc0*/  @!P4 DMUL R24, R20, R30 ;  /* 0x0000001e1418c228 */ /* 0x000fd60000000000 */
.L_x_109:
[----:B------:R-:W-:Y:S01]  /*5cd0*/  DFMA R22, R22, R24, R24 ;  /* 0x000000181616722b */ /* 0x000fe20000000018 */
[----:B------:R-:W-:Y:S01]  /*5ce0*/  IMAD.MOV.U32 R20, RZ, RZ, R0 ;  /* 0x000000ffff147224 */ /* 0x000fe200078e0000 */
[----:B------:R-:W-:Y:S01]  /*5cf0*/  DSETP.NEU.AND P3, PT, |R24|, +INF , PT ;  /* 0x7ff000001800742a */ /* 0x000fe20003f6d200 */
[----:B------:R-:W-:-:S07]  /*5d00*/  MOV R21, 0x0 ;  /* 0x0000000000157802 */ /* 0x000fce0000000f00 */
[----:B------:R-:W-:Y:S02]  /*5d10*/  FSEL R10, R24, R22, !P3 ;  /* 0x00000016180a7208 */ /* 0x000fe40005800000 */
[----:B------:R-:W-:Y:S01]  /*5d20*/  FSEL R6, R25, R23, !P3 ;  /* 0x0000001719067208 */ /* 0x000fe20005800000 */
[----:B------:R-:W-:Y:S06]  /*5d30*/  RET.REL.NODEC R20 `(_Z17computeCollisionsPfS_S_S_S_S_S_S_S_S_S_S_S_S_S_S_S_iPb) ;  /* 0xffffffa014b07950 */ /* 0x000fec0003c3ffff */
.L_x_110:
        /* <DEDUP_REMOVED lines=12> */
.L_x_173:


//--------------------- .text._Z10moveSystemPfS_S_S_S_S_S_S_S_S_S_S_S_S_fffiPb --------------------------
	.section	.text._Z10moveSystemPfS_S_S_S_S_S_S_S_S_S_S_S_S_fffiPb,"ax",@progbits
	.align	128
        .global         _Z10moveSystemPfS_S_S_S_S_S_S_S_S_S_S_S_S_fffiPb
        .type           _Z10moveSystemPfS_S_S_S_S_S_S_S_S_S_S_S_S_fffiPb,@function
        .size           _Z10moveSystemPfS_S_S_S_S_S_S_S_S_S_S_S_S_fffiPb,(.L_x_175 - _Z10moveSystemPfS_S_S_S_S_S_S_S_S_S_S_S_S_fffiPb)
        .other          _Z10moveSystemPfS_S_S_S_S_S_S_S_S_S_S_S_S_fffiPb,@"STO_CUDA_ENTRY STV_DEFAULT"
_Z10moveSystemPfS_S_S_S_S_S_S_S_S_S_S_S_S_fffiPb:
.text._Z10moveSystemPfS_S_S_S_S_S_S_S_S_S_S_S_S_fffiPb:
        /* <DEDUP_REMOVED lines=16> */
[----:B------:R-:W1:Y:S01]  /*0100*/  LDC.64 R4, c[0x0][0x380] ;  /* 0x0000e000ff047b82 */ /* 0x000e620000000a00 */
[----:B0-----:R-:W-:-:S05]  /*0110*/  IMAD.WIDE R10, R12, 0x4, R10 ;  /* 0x000000040c0a7825 */ /* 0x001fca00078e020a */
[----:B------:R-:W2:Y:S01]  /*0120*/  LDG.E R3, desc[UR4][R10.64] ;  /* 0x000000040a037981 */ /* 0x000ea2000c1e1900 */
[----:B-1----:R-:W-:-:S05]  /*0130*/  IMAD.WIDE R4, R12, 0x4, R4 ;  /* 0x000000040c047825 */ /* 0x002fca00078e0204 */
[----:B------:R-:W3:Y:S01]  /*0140*/  LDG.E R0, desc[UR4][R4.64] ;  /* 0x0000000404007981 */ /* 0x000ee2000c1e1900 */
[----:B------:R-:W-:Y:S01]  /*0150*/  BSSY.RECONVERGENT B0, `(.L_x_111) ;  /* 0x000000c000007945 */ /* 0x000fe20003800200 */
[----:B--2---:R-:W0:Y:S08]  /*0160*/  MUFU.RCP R2, R3 ;  /* 0x0000000300027308 */ /* 0x004e300000001000 */
[----:B---3--:R-:W1:Y:S01]  /*0170*/  FCHK P0, R0, R3 ;  /* 0x0000000300007302 */ /* 0x008e620000000000 */
[----:B0-----:R-:W-:-:S04]  /*0180*/  FFMA R7, -R3, R2, 1 ;  /* 0x3f80000003077423 */ /* 0x001fc80000000102 */
[----:B------:R-:W-:-:S04]  /*0190*/  FFMA R7, R2, R7, R2 ;  /* 0x0000000702077223 */ /* 0x000fc80000000002 */
[----:B------:R-:W-:-:S04]  /*01a0*/  FFMA R2, R0, R7, RZ ;  /* 0x0000000700027223 */ /* 0x000fc800000000ff */
[----:B------:R-:W-:-:S04]  /*01b0*/  FFMA R6, -R3, R2, R0 ;  /* 0x0000000203067223 */ /* 0x000fc80000000100 */
[----:B------:R-:W-:Y:S01]  /*01c0*/  FFMA R2, R7, R6, R2 ;  /* 0x0000000607027223 */ /* 0x000fe20000000002 */
[----:B-1----:R-:W-:Y:S06]  /*01d0*/  @!P0 BRA `(.L_x_112) ;  /* 0x00000000000c8947 */ /* 0x002fec0003800000 */
[----:B------:R-:W-:-:S07]  /*01e0*/  MOV R2, 0x200 ;  /* 0x0000020000027802 */ /* 0x000fce0000000f00 */
[----:B------:R-:W-:Y:S05]  /*01f0*/  CALL.REL.NOINC `($__internal_5_$__cuda_sm3x_div_rn_noftz_f32_slowpath) ;  /* 0x0000000c00107944 */ /* 0x000fea0003c00000 */
[----:B------:R-:W-:-:S07]  /*0200*/  MOV R2, R0 ;  /* 0x0000000000027202 */ /* 0x000fce0000000f00 */
.L_x_112:
[----:B------:R-:W-:Y:S05]  /*0210*/  BSYNC.RECONVERGENT B0 ;  /* 0x0000000000007941 */ /* 0x000fea0003800200 */
.L_x_111:
[----:B------:R-:W0:Y:S01]  /*0220*/  LDC.64 R14, c[0x0][0x3b0] ;  /* 0x0000ec00ff0e7b82 */ /* 0x000e220000000a00 */
[----:B------:R-:W1:Y:S07]  /*0230*/  LDCU UR6, c[0x0][0x3f0] ;  /* 0x00007e00ff0677ac */ /* 0x000e6e0008000800 */
[----:B------:R-:W2:Y:S01]  /*0240*/  LDC.64 R6, c[0x0][0x388] ;  /* 0x0000e200ff067b82 */ /* 0x000ea20000000a00 */
[----:B0-----:R-:W-:-:S05]  /*0250*/  IMAD.WIDE R14, R12, 0x4, R14 ;  /* 0x000000040c0e7825 */ /* 0x001fca00078e020e */
[----:B------:R-:W1:Y:S01]  /*0260*/  LDG.E R3, desc[UR4][R14.64] ;  /* 0x000000040e037981 */ /* 0x000e62000c1e1900 */
[----:B--2---:R-:W-:-:S04]  /*0270*/  IMAD.WIDE R6, R12, 0x4, R6 ;  /* 0x000000040c067825 */ /* 0x004fc800078e0206 */
[----:B-1----:R-:W-:-:S05]  /*0280*/  FFMA R3, R2, UR6, R3 ;  /* 0x0000000602037c23 */ /* 0x002fca0008000003 */
[----:B------:R0:W-:Y:S04]  /*0290*/  STG.E desc[UR4][R14.64], R3 ;  /* 0x000000030e007986 */ /* 0x0001e8000c101904 */
[----:B------:R-:W2:Y:S04]  /*02a0*/  LDG.E R9, desc[UR4][R10.64] ;  /* 0x000000040a097981 */ /* 0x000ea8000c1e1900 */
[----:B------:R-:W3:Y:S01]  /*02b0*/  LDG.E R0, desc[UR4][R6.64] ;  /* 0x0000000406007981 */ /* 0x000ee2000c1e1900 */
[----:B------:R-:W-:Y:S01]  /*02c0*/  BSSY.RECONVERGENT B0, `(.L_x_113) ;  /* 0x000000d000007945 */ /* 0x000fe20003800200 */
[----:B--2---:R-:W1:Y:S08]  /*02d0*/  MUFU.RCP R2, R9 ;  /* 0x0000000900027308 */ /* 0x004e700000001000 */
[----:B---3--:R-:W2:Y:S01]  /*02e0*/  FCHK P0, R0, R9 ;  /* 0x0000000900007302 */ /* 0x008ea20000000000 */
        /* <DEDUP_REMOVED lines=8> */
[----:B------:R-:W-:Y:S05]  /*0370*/  CALL.REL.NOINC `($__internal_5_$__cuda_sm3x_div_rn_noftz_f32_slowpath) ;  /* 0x0000000800b07944 */ /* 0x000fea0003c00000 */
[----:B------:R-:W-:-:S07]  /*0380*/  MOV R2, R0 ;  /* 0x0000000000027202 */ /* 0x000fce0000000f00 */
.L_x_114:
[----:B------:R-:W-:Y:S05]  /*0390*/  BSYNC.RECONVERGENT B0 ;  /* 0x0000000000007941 */ /* 0x000fea0003800200 */
.L_x_113:
        /* <DEDUP_REMOVED lines=23> */
.L_x_116:
[----:B------:R-:W-:Y:S05]  /*0510*/  BSYNC.RECONVERGENT B0 ;  /* 0x0000000000007941 */ /* 0x000fea0003800200 */
.L_x_115:
[----:B------:R-:W0:Y:S01]  /*0520*/  LDC.64 R20, c[0x0][0x3c0] ;  /* 0x0000f000ff147b82 */ /* 0x000e220000000a00 */
[----:B------:R-:W1:Y:S07]  /*0530*/  LDCU.64 UR6, c[0x0][0x3f0] ;  /* 0x00007e00ff0677ac */ /* 0x000e6e0008000a00 */
[----:B------:R-:W2:Y:S08]  /*0540*/  LDC.64 R2, c[0x0][0x398] ;  /* 0x0000e600ff027b82 */ /* 0x000eb00000000a00 */
[----:B------:R-:W3:Y:S01]  /*0550*/  LDC.64 R10, c[0x0][0x3a0] ;  /* 0x0000e800ff0a7b82 */ /* 0x000ee20000000a00 */
[----:B0-----:R-:W-:-:S07]  /*0560*/  IMAD.WIDE R20, R12, 0x4, R20 ;  /* 0x000000040c147825 */ /* 0x001fce00078e0214 */
[----:B------:R-:W0:Y:S01]  /*0570*/  LDC.64 R24, c[0x0][0x3d0] ;  /* 0x0000f400ff187b82 */ /* 0x000e220000000a00 */
[----:B------:R-:W1:Y:S01]  /*0580*/  LDG.E R0, desc[UR4][R20.64] ;  /* 0x0000000414007981 */ /* 0x000e62000c1e1900 */
[----:B--2---:R-:W-:-:S04]  /*0590*/  IMAD.WIDE R2, R12, 0x4, R2 ;  /* 0x000000040c027825 */ /* 0x004fc800078e0202 */
[----:B-1----:R-:W-:-:S05]  /*05a0*/  FFMA R13, R13, UR6, R0 ;  /* 0x000000060d0d7c23 */ /* 0x002fca0008000000 */
[----:B------:R1:W-:Y:S04]  /*05b0*/  STG.E desc[UR4][R20.64], R13 ;  /* 0x0000000d14007986 */ /* 0x0003e8000c101904 */
[----:B------:R-:W2:Y:S04]  /*05c0*/  LDG.E R14, desc[UR4][R14.64] ;  /* 0x000000040e0e7981 */ /* 0x000ea8000c1e1900 */
[----:B------:R-:W2:Y:S01]  /*05d0*/  LDG.E R19, desc[UR4][R2.64] ;  /* 0x0000000402137981 */ /* 0x000ea2000c1e1900 */
[----:B---3--:R-:W-:-:S04]  /*05e0*/  IMAD.WIDE R10, R12, 0x4, R10 ;  /* 0x000000040c0a7825 */ /* 0x008fc800078e020a */
[----:B--2---:R-:W-:Y:S02]  /*05f0*/  FFMA R27, R14, UR7, R19 ;  /* 0x000000070e1b7c23 */ /* 0x004fe40008000013 */
[----:B------:R-:W2:Y:S03]  /*0600*/  LDC.64 R18, c[0x0][0x3a8] ;  /* 0x0000ea00ff127b82 */ /* 0x000ea60000000a00 */
[----:B------:R3:W-:Y:S04]  /*0610*/  STG.E desc[UR4][R2.64], R27 ;  /* 0x0000001b02007986 */ /* 0x0007e8000c101904 */
[----:B------:R-:W4:Y:S01]  /*0620*/  LDG.E R16, desc[UR4][R16.64] ;  /* 0x0000000410107981 */ /* 0x000f22000c1e1900 */
[----:B------:R-:W3:Y:S03]  /*0630*/  LDC.64 R14, c[0x0][0x3e0] ;  /* 0x0000f800ff0e7b82 */ /* 0x000ee60000000a00 */
[----:B------:R-:W4:Y:S01]  /*0640*/  LDG.E R23, desc[UR4][R10.64] ;  /* 0x000000040a177981 */ /* 0x000f22000c1e1900 */
[----:B--2---:R-:W-:-:S04]  /*0650*/  IMAD.WIDE R18, R12, 0x4, R18 ;  /* 0x000000040c127825 */ /* 0x004fc800078e0212 */
[----:B----4-:R-:W-:Y:S02]  /*0660*/  FFMA R29, R16, UR7, R23 ;  /* 0x00000007101d7c23 */ /* 0x010fe40008000017 */
[----:B------:R-:W2:Y:S03]  /*0670*/  LDC.64 R22, c[0x0][0x3d8] ;  /* 0x0000f600ff167b82 */ /* 0x000ea60000000a00 */
[----:B------:R4:W-:Y:S04]  /*0680*/  STG.E desc[UR4][R10.64], R29 ;  /* 0x0000001d0a007986 */ /* 0x0009e8000c101904 */
[----:B-1----:R-:W3:Y:S04]  /*0690*/  LDG.E R20, desc[UR4][R20.64] ;  /* 0x0000000414147981 */ /* 0x002ee8000c1e1900 */
[----:B------:R-:W3:Y:S01]  /*06a0*/  LDG.E R13, desc[UR4][R18.64] ;  /* 0x00000004120d7981 */ /* 0x000ee2000c1e1900 */
[----:B0-----:R-:W-:-:S02]  /*06b0*/  IMAD.WIDE R16, R12, 0x4, R24 ;  /* 0x000000040c107825 */ /* 0x001fc400078e0218 */
[----:B------:R-:W0:Y:S02]  /*06c0*/  LDC.64 R24, c[0x0][0x3c8] ;  /* 0x0000f200ff187b82 */ /* 0x000e240000000a00 */
[----:B--2---:R-:W-:-:S04]  /*06d0*/  IMAD.WIDE R22, R12, 0x4, R22 ;  /* 0x000000040c167825 */ /* 0x004fc800078e0216 */
[----:B---3--:R-:W-:Y:S01]  /*06e0*/  FFMA R27, R20, UR7, R13 ;  /* 0x00000007141b7c23 */ /* 0x008fe2000800000d */
[----:B------:R-:W-:-:S04]  /*06f0*/  IMAD.WIDE R20, R12, 0x4, R14 ;  /* 0x000000040c147825 */ /* 0x000fc800078e020e */
[----:B------:R4:W-:Y:S04]  /*0700*/  STG.E desc[UR4][R18.64], R27 ;  /* 0x0000001b12007986 */ /* 0x0009e8000c101904 */
[----:B------:R-:W2:Y:S04]  /*0710*/  LDG.E R22, desc[UR4][R22.64] ;  /* 0x0000000416167981 */ /* 0x000ea8000c1e1900 */
[----:B------:R-:W3:Y:S04]  /*0720*/  LDG.E R16, desc[UR4][R16.64] ;  /* 0x0000000410107981 */ /* 0x000ee8000c1e1900 */
[----:B------:R-:W4:Y:S01]  /*0730*/  LDG.E R20, desc[UR4][R20.64] ;  /* 0x0000000414147981 */ /* 0x000f22000c1e1900 */
[----:B0-----:R-:W-:-:S05]  /*0740*/  IMAD.WIDE R12, R12, 0x4, R24 ;  /* 0x000000040c0c7825 */ /* 0x001fca00078e0218 */
[----:B------:R0:W5:Y:S01]  /*0750*/  LDG.E R14, desc[UR4][R12.64] ;  /* 0x000000040c0e7981 */ /* 0x000162000c1e1900 */
[----:B------:R-:W-:Y:S01]  /*0760*/  BSSY.RECONVERGENT B0, `(.L_x_117) ;  /* 0x000000f000007945 */ /* 0x000fe20003800200 */
[----:B--2---:R-:W-:-:S04]  /*0770*/  FMUL R15, R22, R22 ;  /* 0x00000016160f7220 */ /* 0x004fc80000400000 */
[----:B---3--:R-:W-:-:S04]  /*0780*/  FFMA R15, R16, R16, R15 ;  /* 0x00000010100f7223 */ /* 0x008fc8000000000f */
[----:B----4-:R-:W-:-:S04]  /*0790*/  FFMA R0, R20, R20, R15 ;  /* 0x0000001414007223 */ /* 0x010fc8000000000f */
[----:B------:R-:W-:Y:S01]  /*07a0*/  VIADD R24, R0, 0xf3000000 ;  /* 0xf300000000187836 */ /* 0x000fe20000000000 */
[----:B------:R0:W1:Y:S04]  /*07b0*/  MUFU.RSQ R15, R0 ;  /* 0x00000000000f7308 */ /* 0x0000680000001400 */
[----:B------:R-:W-:-:S13]  /*07c0*/  ISETP.GT.U32.AND P0, PT, R24, 0x727fffff, PT ;  /* 0x727fffff1800780c */ /* 0x000fda0003f04070 */
[----:B01----:R-:W-:Y:S05]  /*07d0*/  @!P0 BRA `(.L_x_118) ;  /* 0x00000000000c8947 */ /* 0x003fea0003800000 */
[----:B------:R-:W-:-:S07]  /*07e0*/  MOV R22, 0x800 ;  /* 0x0000080000167802 */ /* 0x000fce0000000f00 */
[----:B-----5:R-:W-:Y:S05]  /*07f0*/  CALL.REL.NOINC `($__internal_4_$__cuda_sm20_sqrt_rn_f32_slowpath) ;  /* 0x0000000400387944 */ /* 0x020fea0003c00000 */
[----:B------:R-:W-:Y:S05]  /*0800*/  BRA `(.L_x_119) ;  /* 0x0000000000107947 */ /* 0x000fea0003800000 */
.L_x_118:
[----:B------:R-:W-:Y:S01]  /*0810*/  FMUL.FTZ R17, R0, R15 ;  /* 0x0000000f00117220 */ /* 0x000fe20000410000 */
[----:B------:R-:W-:-:S03]  /*0820*/  FMUL.FTZ R15, R15, 0.5 ;  /* 0x3f0000000f0f7820 */ /* 0x000fc60000410000 */
[----:B------:R-:W-:-:S04]  /*0830*/  FFMA R0, -R17, R17, R0 ;  /* 0x0000001111007223 */ /* 0x000fc80000000100 */
[----:B------:R-:W-:-:S07]  /*0840*/  FFMA R15, R0, R15, R17 ;  /* 0x0000000f000f7223 */ /* 0x000fce0000000011 */
.L_x_119:
[----:B------:R-:W-:Y:S05]  /*0850*/  BSYNC.RECONVERGENT B0 ;  /* 0x0000000000007941 */ /* 0x000fea0003800200 */
.L_x_117:
[----:B------:R-:W0:Y:S01]  /*0860*/  LDCU UR6, c[0x0][0x3f8] ;  /* 0x00007f00ff0677ac */ /* 0x000e220008000800 */
[----:B------:R-:W-:Y:S01]  /*0870*/  BSSY.RECONVERGENT B0, `(.L_x_120) ;  /* 0x0000038000007945 */ /* 0x000fe20003800200 */
[----:B0----5:R-:W-:-:S04]  /*0880*/  FFMA R14, R15, UR6, R14 ;  /* 0x000000060f0e7c23 */ /* 0x021fc8000800000e */
[C---:B------:R-:W-:Y:S01]  /*0890*/  FADD R15, |R14|.reuse, -RZ ;  /* 0x800000ff0e0f7221 */ /* 0x040fe20000000200 */
[----:B------:R-:W-:-:S13]  /*08a0*/  FSETP.GEU.AND P0, PT, |R14|, 6.2831854820251464844, PT ;  /* 0x40c90fdb0e00780b */ /* 0x000fda0003f0e200 */
[----:B------:R-:W-:Y:S05]  /*08b0*/  @!P0 BRA `(.L_x_121) ;  /* 0x0000000000cc8947 */ /* 0x000fea0003800000 */
[----:B------:R-:W-:-:S13]  /*08c0*/  FSETP.GTU.AND P0, PT, R15, 52707180, PT ;  /* 0x4c490fdb0f00780b */ /* 0x000fda0003f0c000 */
[----:B------:R-:W-:Y:S05]  /*08d0*/  @P0 BRA `(.L_x_122) ;  /* 0x00000000005c0947 */ /* 0x000fea0003800000 */
[----:B------:R-:W-:Y:S01]  /*08e0*/  FMUL R0, R15, 0.15915493667125701904 ;  /* 0x3e22f9830f007820 */ /* 0x000fe20000400000 */
[----:B------:R-:W-:Y:S05]  /*08f0*/  BSSY.RECONVERGENT B1, `(.L_x_123) ;  /* 0x0000013000017945 */ /* 0x000fea0003800200 */
[----:B------:R-:W0:Y:S02]  /*0900*/  FRND.TRUNC R0, R0 ;  /* 0x0000000000007307 */ /* 0x000e24000020d000 */
[----:B0-----:R-:W-:-:S05]  /*0910*/  FFMA R17, R0, -6.2831854820251464844, R15 ;  /* 0xc0c90fdb00117823 */ /* 0x001fca000000000f */
[----:B------:R-:W-:-:S13]  /*0920*/  ISETP.GE.U32.AND P0, PT, R17, 0x40c90fdb, PT ;  /* 0x40c90fdb1100780c */ /* 0x000fda0003f06070 */
[----:B------:R-:W-:Y:S05]  /*0930*/  @!P0 BRA `(.L_x_124) ;  /* 0x0000000000388947 */ /* 0x000fea0003800000 */
[----:B------:R-:W-:-:S04]  /*0940*/  ISETP.GE.U32.AND P0, PT, R17, -0x7fffffff, PT ;  /* 0x800000011100780c */ /* 0x000fc80003f06070 */
[----:B------:R-:W-:-:S09]  /*0950*/  FSETP.GEU.OR P1, PT, R17, -6.2831854820251464844, !P0 ;  /* 0xc0c90fdb1100780b */ /* 0x000fd2000472e400 */
[----:B------:R-:W-:-:S04]  /*0960*/  @P0 FADD R16, R0, -1 ;  /* 0xbf80000000100421 */ /* 0x000fc80000000000 */
[----:B------:R-:W-:-:S05]  /*0970*/  @!P1 FADD R16, R16, -1 ;  /* 0xbf80000010109421 */ /* 0x000fca0000000000 */
[----:B------:R-:W-:Y:S01]  /*0980*/  @P0 MOV R0, R16 ;  /* 0x0000001000000202 */ /* 0x000fe20000000f00 */
[----:B------:R-:W-:Y:S06]  /*0990*/  @P0 BRA `(.L_x_124) ;  /* 0x0000000000200947 */ /* 0x000fec0003800000 */
[----:B------:R-:W-:Y:S01]  /*09a0*/  FSETP.GE.AND P0, PT, R17, 12.566370964050292969, PT ;  /* 0x41490fdb1100780b */ /* 0x000fe20003f06000 */
[----:B------:R-:W-:-:S12]  /*09b0*/  FADD R0, R0, 1 ;  /* 0x3f80000000007421 */ /* 0x000fd80000000000 */
[----:B------:R-:W-:-:S04]  /*09c0*/  @P0 IMAD.MOV.U32 R16, RZ, RZ, 0x40c90fdb ;  /* 0x40c90fdbff100424 */ /* 0x000fc800078e00ff */
[----:B------:R-:W-:-:S05]  /*09d0*/  @P0 FFMA R16, R16, -3, R17 ;  /* 0xc040000010100823 */ /* 0x000fca0000000011 */
[----:B------:R-:W-:Y:S01]  /*09e0*/  FSETP.GE.AND P1, PT, R16, RZ, P0 ;  /* 0x000000ff1000720b */ /* 0x000fe20000726000 */
[----:B------:R-:W-:-:S12]  /*09f0*/  @P0 FADD R16, R0, 1 ;  /* 0x3f80000000100421 */ /* 0x000fd80000000000 */
[----:B------:R-:W-:-:S05]  /*0a00*/  @P1 FADD R16, R16, 1 ;  /* 0x3f80000010101421 */ /* 0x000fca0000000000 */
[----:B------:R-:W-:-:S07]  /*0a10*/  @P0 MOV R0, R16 ;  /* 0x0000001000000202 */ /* 0x000fce0000000f00 */
.L_x_124:
[----:B------:R-:W-:Y:S05]  /*0a20*/  BSYNC.RECONVERGENT B1 ;  /* 0x0000000000017941 */ /* 0x000fea0003800200 */
.L_x_123:
[----:B------:R-:W-:Y:S01]  /*0a30*/  FFMA R15, R0, -6.2831854820251464844, R15 ;  /* 0xc0c90fdb000f7823 */ /* 0x000fe2000000000f */
[----:B------:R-:W-:Y:S06]  /*0a40*/  BRA `(.L_x_121) ;  /* 0x0000000000687947 */ /* 0x000fec0003800000 */
.L_x_122:
[C---:B------:R-:W-:Y:S01]  /*0a50*/  LOP3.LUT R0, R15.reuse, 0xff800000, RZ, 0xc0, !PT ;  /* 0xff8000000f007812 */ /* 0x040fe200078ec0ff */
[----:B------:R-:W-:Y:S01]  /*0a60*/  BSSY.RECONVERGENT B1, `(.L_x_125) ;  /* 0x0000016000017945 */ /* 0x000fe20003800200 */
[C---:B------:R-:W-:Y:S02]  /*0a70*/  ISETP.GT.U32.AND P0, PT, R15.reuse, 0x7f7fffff, PT ;  /* 0x7f7fffff0f00780c */ /* 0x040fe40003f04070 */
[----:B------:R-:W-:Y:S01]  /*0a80*/  MOV R17, 0x7fffffff ;  /* 0x7fffffff00117802 */ /* 0x000fe20000000f00 */
[----:B------:R-:W-:Y:S01]  /*0a90*/  VIADD R16, R0, 0xbf800000 ;  /* 0xbf80000000107836 */ /* 0x000fe20000000000 */
[----:B------:R-:W-:-:S04]  /*0aa0*/  LOP3.LUT R0, R15, 0x7fffff, RZ, 0xc0, !PT ;  /* 0x007fffff0f007812 */ /* 0x000fc800078ec0ff */
[----:B------:R-:W-:Y:S02]  /*0ab0*/  ISETP.NE.AND P1, PT, R16, RZ, PT ;  /* 0x000000ff1000720c */ /* 0x000fe40003f25270 */
[----:B------:R-:W-:Y:S02]  /*0ac0*/  LOP3.LUT R15, R0, 0x3f800000, RZ, 0xfc, !PT ;  /* 0x3f800000000f7812 */ /* 0x000fe400078efcff */
[----:B------:R-:W-:-:S09]  /*0ad0*/  FSEL R0, R17, 33554432, P0 ;  /* 0x4c00000011007808 */ /* 0x000fd20000000000 */
[----:B------:R-:W-:Y:S05]  /*0ae0*/  @!P1 BRA `(.L_x_126) ;  /* 0x0000000000349947 */ /* 0x000fea0003800000 */
.L_x_127:
[----:B------:R-:W-:-:S04]  /*0af0*/  VIMNMX.U32 R17, PT, PT, R16, 0xb800000, PT ;  /* 0x0b80000010117848 */ /* 0x000fc80003fe0000 */
[C---:B------:R-:W-:Y:S01]  /*0b00*/  IADD3 R16, PT, PT, -R17.reuse, R16, RZ ;  /* 0x0000001011107210 */ /* 0x040fe20007ffe1ff */
[----:B------:R-:W-:-:S03]  /*0b10*/  IMAD.IADD R15, R17, 0x1, R15 ;  /* 0x00000001110f7824 */ /* 0x000fc600078e020f */
[----:B------:R-:W-:Y:S01]  /*0b20*/  ISETP.NE.AND P1, PT, R16, RZ, PT ;  /* 0x000000ff1000720c */ /* 0x000fe20003f25270 */
[----:B------:R-:W-:-:S04]  /*0b30*/  FMUL R20, R15, 0.63661974668502807617 ;  /* 0x3f22f9830f147820 */ /* 0x000fc80000400000 */
[----:B------:R-:W-:-:S04]  /*0b40*/  FFMA R21, R20, -1.5707963705062866211, R15 ;  /* 0xbfc90fdb14157823 */ /* 0x000fc8000000000f */
[----:B------:R-:W-:-:S04]  /*0b50*/  FFMA R20, R21, 0.63661974668502807617, R20 ;  /* 0x3f22f98315147823 */ /* 0x000fc80000000014 */
[----:B------:R-:W-:-:S04]  /*0b60*/  FFMA R21, R20, -1.5707963705062866211, R15 ;  /* 0xbfc90fdb14157823 */ /* 0x000fc8000000000f */
[----:B------:R-:W-:-:S04]  /*0b70*/  FFMA.RZ R21, R21, 0.63661974668502807617, R20 ;  /* 0x3f22f98315157823 */ /* 0x000fc8000000c014 */
[----:B------:R-:W0:Y:S02]  /*0b80*/  FRND.TRUNC R20, R21 ;  /* 0x0000001500147307 */ /* 0x000e24000020d000 */
[----:B0-----:R-:W-:-:S05]  /*0b90*/  FFMA R15, R20, -1.5707963705062866211, R15 ;  /* 0xbfc90fdb140f7823 */ /* 0x001fca000000000f */
[----:B------:R-:W-:-:S13]  /*0ba0*/  ISETP.NE.AND P0, PT, R15, RZ, PT ;  /* 0x000000ff0f00720c */ /* 0x000fda0003f05270 */
[----:B------:R-:W-:Y:S05]  /*0bb0*/  @P0 BRA P1, `(.L_x_127) ;  /* 0xfffffffc00cc0947 */ /* 0x000fea000083ffff */
.L_x_126:
[----:B------:R-:W-:Y:S05]  /*0bc0*/  BSYNC.RECONVERGENT B1 ;  /* 0x0000000000017941 */ /* 0x000fea0003800200 */
.L_x_125:
[----:B------:R-:W-:-:S04]  /*0bd0*/  FMUL R15, R15, 1.1920928955078125e-07 ;  /* 0x340000000f0f7820 */ /* 0x000fc80000400000 */
[----:B------:R-:W-:-:S07]  /*0be0*/  FMUL R15, R0, R15 ;  /* 0x0000000f000f7220 */ /* 0x000fce0000400000 */
.L_x_121:
[----:B------:R-:W-:Y:S05]  /*0bf0*/  BSYNC.RECONVERGENT B0 ;  /* 0x0000000000007941 */ /* 0x000fea0003800200 */
.L_x_120:
[C---:B------:R-:W-:Y:S02]  /*0c00*/  FSETP.NAN.AND P0, PT, |R15|.reuse, |R15|, PT ;  /* 0x4000000f0f00720b */ /* 0x040fe40003f08200 */
[----:B------:R-:W-:-:S04]  /*0c10*/  LOP3.LUT R14, R15, 0x80000000, R14, 0xb8, !PT ;  /* 0x800000000f0e7812 */ /* 0x000fc800078eb80e */
[----:B------:R-:W-:-:S05]  /*0c20*/  FSEL R15, R15, R14, P0 ;  /* 0x0000000e0f0f7208 */ /* 0x000fca0000000000 */
[----:B------:R-:W-:Y:S04]  /*0c30*/  STG.E desc[UR4][R12.64], R15 ;  /* 0x0000000f0c007986 */ /* 0x000fe8000c101904 */
[----:B------:R-:W2:Y:S02]  /*0c40*/  LDG.E R2, desc[UR4][R2.64] ;  /* 0x0000000402027981 */ /* 0x000ea4000c1e1900 */
[----:B--2---:R-:W-:-:S05]  /*0c50*/  FMUL R17, RZ, R2 ;  /* 0x00000002ff117220 */ /* 0x004fca0000400000 */
[----:B------:R-:W-:Y:S04]  /*0c60*/  STG.E desc[UR4][R4.64], R17 ;  /* 0x0000001104007986 */ /* 0x000fe8000c101904 */
[----:B------:R-:W2:Y:S02]  /*0c70*/  LDG.E R10, desc[UR4][R10.64] ;  /* 0x000000040a0a7981 */ /* 0x000ea4000c1e1900 */
[----:B--2---:R-:W-:-:S05]  /*0c80*/  FMUL R21, RZ, R10 ;  /* 0x0000000aff157220 */ /* 0x004fca0000400000 */
[----:B------:R-:W-:Y:S04]  /*0c90*/  STG.E desc[UR4][R6.64], R21 ;  /* 0x0000001506007986 */ /* 0x000fe8000c101904 */
[----:B------:R-:W2:Y:S02]  /*0ca0*/  LDG.E R18, desc[UR4][R18.64] ;  /* 0x0000000412127981 */ /* 0x000ea4000c1e1900 */
[----:B--2---:R-:W-:-:S05]  /*0cb0*/  FMUL R23, RZ, R18 ;  /* 0x00000012ff177220 */ /* 0x004fca0000400000 */
[----:B------:R-:W-:Y:S01]  /*0cc0*/  STG.E desc[UR4][R8.64], R23 ;  /* 0x0000001708007986 */ /* 0x000fe2000c101904 */
[----:B------:R-:W-:Y:S05]  /*0cd0*/  EXIT ;  /* 0x000000000000794d */ /* 0x000fea0003800000 */
        .weak           $__internal_4_$__cuda_sm20_sqrt_rn_f32_slowpath
        .type           $__internal_4_$__cuda_sm20_sqrt_rn_f32_slowpath,@function
        .size           $__internal_4_$__cuda_sm20_sqrt_rn_f32_slowpath,($__internal_5_$__cuda_sm3x_div_rn_noftz_f32_slowpath - $__internal_4_$__cuda_sm20_sqrt_rn_f32_slowpath)
$__internal_4_$__cuda_sm20_sqrt_rn_f32_slowpath:
[----:B------:R-:W-:-:S13]  /*0ce0*/  LOP3.LUT P0, RZ, R0, 0x7fffffff, RZ, 0xc0, !PT ;  /* 0x7fffffff00ff7812 */ /* 0x000fda000780c0ff */
[----:B------:R-:W-:Y:S01]  /*0cf0*/  @!P0 IMAD.MOV.U32 R15, RZ, RZ, R0 ;  /* 0x000000ffff0f8224 */ /* 0x000fe200078e0000 */
[----:B------:R-:W-:Y:S06]  /*0d00*/  @!P0 BRA `(.L_x_128) ;  /* 0x0000000000408947 */ /* 0x000fec0003800000 */
[----:B------:R-:W-:-:S13]  /*0d10*/  FSETP.GEU.FTZ.AND P0, PT, R0, RZ, PT ;  /* 0x000000ff0000720b */ /* 0x000fda0003f1e000 */
        /* <DEDUP_REMOVED lines=10> */
[----:B------:R-:W-:Y:S02]  /*0dc0*/  @!P0 MOV R15, R0 ;  /* 0x00000000000f8202 */ /* 0x000fe40000000f00 */
[----:B------:R-:W-:-:S04]  /*0dd0*/  @P0 FADD.FTZ R20, -R17, -RZ ;  /* 0x800000ff11140221 */ /* 0x000fc80000010100 */
[----:B------:R-:W-:-:S04]  /*0de0*/  @P0 FFMA R20, R17, R20, R16 ;  /* 0x0000001411140223 */ /* 0x000fc80000000010 */
[----:B------:R-:W-:-:S04]  /*0df0*/  @P0 FFMA R20, R20, R21, R17 ;  /* 0x0000001514140223 */ /* 0x000fc80000000011 */
[----:B------:R-:W-:-:S07]  /*0e00*/  @P0 FMUL.FTZ R15, R20, 2.3283064365386962891e-10 ;  /* 0x2f800000140f0820 */ /* 0x000fce0000410000 */
.L_x_128:
[----:B------:R-:W-:Y:S02]  /*0e10*/  HFMA2 R17, -RZ, RZ, 0, 0 ;  /* 0x00000000ff117431 */ /* 0x000fe400000001ff */
[----:B------:R-:W-:-:S04]  /*0e20*/  IMAD.MOV.U32 R16, RZ, RZ, R22 ;  /* 0x000000ffff107224 */ /* 0x000fc800078e0016 */
[----:B------:R-:W-:Y:S05]  /*0e30*/  RET.REL.NODEC R16 `(_Z10moveSystemPfS_S_S_S_S_S_S_S_S_S_S_S_S_fffiPb) ;  /* 0xfffffff010707950 */ /* 0x000fea0003c3ffff */
        .weak           $__internal_5_$__cuda_sm3x_div_rn_noftz_f32_slowpath
        .type           $__internal_5_$__cuda_sm3x_div_rn_noftz_f32_slowpath,@function
        .size           $__internal_5_$__cuda_sm3x_div_rn_noftz_f32_slowpath,(.L_x_175 - $__internal_5_$__cuda_sm3x_div_rn_noftz_f32_slowpath)
$__internal_5_$__cuda_sm3x_div_rn_noftz_f32_slowpath:
[----:B------:R-:W-:Y:S01]  /*0e40*/  SHF.R.U32.HI R13, RZ, 0x17, R3 ;  /* 0x00000017ff0d7819 */ /* 0x000fe20000011603 */
[----:B------:R-:W-:Y:S01]  /*0e50*/  BSSY.RECONVERGENT B1, `(.L_x_129) ;  /* 0x0000062000017945 */ /* 0x000fe20003800200 */
[----:B------:R-:W-:Y:S02]  /*0e60*/  SHF.R.U32.HI R18, RZ, 0x17, R0 ;  /* 0x00000017ff127819 */ /* 0x000fe40000011600 */
[----:B------:R-:W-:Y:S02]  /*0e70*/  LOP3.LUT R13, R13, 0xff, RZ, 0xc0, !PT ;  /* 0x000000ff0d0d7812 */ /* 0x000fe400078ec0ff */
[----:B------:R-:W-:Y:S02]  /*0e80*/  LOP3.LUT R21, R18, 0xff, RZ, 0xc0, !PT ;  /* 0x000000ff12157812 */ /* 0x000fe400078ec0ff */
[----:B------:R-:W-:-:S03]  /*0e90*/  IADD3 R20, PT, PT, R13, -0x1, RZ ;  /* 0xffffffff0d147810 */ /* 0x000fc60007ffe0ff */
[----:B------:R-:W-:Y:S01]  /*0ea0*/  VIADD R19, R21, 0xffffffff ;  /* 0xffffffff15137836 */ /* 0x000fe20000000000 */
[----:B------:R-:W-:-:S04]  /*0eb0*/  ISETP.GT.U32.AND P0, PT, R20, 0xfd, PT ;  /* 0x000000fd1400780c */ /* 0x000fc80003f04070 */
[----:B------:R-:W-:-:S13]  /*0ec0*/  ISETP.GT.U32.OR P0, PT, R19, 0xfd, P0 ;  /* 0x000000fd1300780c */ /* 0x000fda0000704470 */
[----:B------:R-:W-:Y:S01]  /*0ed0*/  @!P0 MOV R18, RZ ;  /* 0x000000ff00128202 */ /* 0x000fe20000000f00 */
        /* <DEDUP_REMOVED lines=24> */
.L_x_130:
[----:B------:R-:W-:Y:S01]  /*1060*/  LEA R20, R13, 0xc0800000, 0x17 ;  /* 0xc08000000d147811 */ /* 0x000fe200078eb8ff */
[----:B------:R-:W-:Y:S01]  /*1070*/  VIADD R21, R21, 0xffffff81 ;  /* 0xffffff8115157836 */ /* 0x000fe20000000000 */
[----:B------:R-:W-:Y:S02]  /*1080*/  BSSY.RECONVERGENT B2, `(.L_x_135) ;  /* 0x0000035000027945 */ /* 0x000fe40003800200 */
[----:B------:R-:W-:Y:S01]  /*1090*/  IADD3 R22, PT, PT, -R20, R3, RZ ;  /* 0x0000000314167210 */ /* 0x000fe20007ffe1ff */
[C---:B------:R-:W-:Y:S01]  /*10a0*/  IMAD R0, R21.reuse, -0x800000, R0 ;  /* 0xff80000015007824 */ /* 0x040fe200078e0200 */
[----:B------:R-:W-:Y:S02]  /*10b0*/  IADD3 R21, PT, PT, R21, 0x7f, -R13 ;  /* 0x0000007f15157810 */ /* 0x000fe40007ffe80d */
[----:B------:R-:W0:Y:S01]  /*10c0*/  MUFU.RCP R3, R22 ;  /* 0x0000001600037308 */ /* 0x000e220000001000 */
[----:B------:R-:W-:Y:S01]  /*10d0*/  FADD.FTZ R19, -R22, -RZ ;  /* 0x800000ff16137221 */ /* 0x000fe20000010100 */
[----:B------:R-:W-:-:S03]  /*10e0*/  IADD3 R21, PT, PT, R21, R18, RZ ;  /* 0x0000001215157210 */ /* 0x000fc60007ffe0ff */
[----:B0-----:R-:W-:-:S04]  /*10f0*/  FFMA R20, R3, R19, 1 ;  /* 0x3f80000003147423 */ /* 0x001fc80000000013 */
        /* <DEDUP_REMOVED lines=19> */
[-CC-:B------:R-:W-:Y:S01]  /*1230*/  FFMA.RZ R13, R3, R19.reuse, R20.reuse ;  /* 0x00000013030d7223 */ /* 0x180fe2000000c014 */
[C---:B------:R-:W-:Y:S02]  /*1240*/  ISETP.NE.AND P2, PT, R22.reuse, RZ, PT ;  /* 0x000000ff1600720c */ /* 0x040fe40003f45270 */
[C---:B------:R-:W-:Y:S02]  /*1250*/  ISETP.NE.AND P1, PT, R22.reuse, RZ, PT ;  /* 0x000000ff1600720c */ /* 0x040fe40003f25270 */
[----:B------:R-:W-:Y:S01]  /*1260*/  LOP3.LUT R18, R13, 0x7fffff, RZ, 0xc0, !PT ;  /* 0x007fffff0d127812 */ /* 0x000fe200078ec0ff */
[CCC-:B------:R-:W-:Y:S01]  /*1270*/  FFMA.RP R13, R3.reuse, R19.reuse, R20.reuse ;  /* 0x00000013030d7223 */ /* 0x1c0fe20000008014 */
[----:B------:R-:W-:Y:S01]  /*1280*/  FFMA.RM R20, R3, R19, R20 ;  /* 0x0000001303147223 */ /* 0x000fe20000004014 */
[----:B------:R-:W-:Y:S02]  /*1290*/  IADD3 R3, PT, PT, R22, 0x20, RZ ;  /* 0x0000002016037810 */ /* 0x000fe40007ffe0ff */
[----:B------:R-:W-:-:S02]  /*12a0*/  LOP3.LUT R18, R18, 0x800000, RZ, 0xfc, !PT ;  /* 0x0080000012127812 */ /* 0x000fc400078efcff */
[----:B------:R-:W-:Y:S02]  /*12b0*/  IADD3 R19, PT, PT, -R22, RZ, RZ ;  /* 0x000000ff16137210 */ /* 0x000fe40007ffe1ff */
[----:B------:R-:W-:Y:S02]  /*12c0*/  SHF.L.U32 R3, R18, R3, RZ ;  /* 0x0000000312037219 */ /* 0x000fe400000006ff */
[----:B------:R-:W-:Y:S02]  /*12d0*/  FSETP.NEU.FTZ.AND P0, PT, R13, R20, PT ;  /* 0x000000140d00720b */ /* 0x000fe40003f1d000 */
[----:B------:R-:W-:Y:S02]  /*12e0*/  SEL R13, R19, RZ, P2 ;  /* 0x000000ff130d7207 */ /* 0x000fe40001000000 */
[----:B------:R-:W-:Y:S02]  /*12f0*/  ISETP.NE.AND P1, PT, R3, RZ, P1 ;  /* 0x000000ff0300720c */ /* 0x000fe40000f25270 */
[----:B------:R-:W-:-:S02]  /*1300*/  SHF.R.U32.HI R13, RZ, R13, R18 ;  /* 0x0000000dff0d7219 */ /* 0x000fc40000011612 */
[----:B------:R-:W-:Y:S02]  /*1310*/  PLOP3.LUT P0, PT, P0, P1, PT, 0xf8, 0x8f ;  /* 0x00000000008f781c */ /* 0x000fe40000703f70 */
[----:B------:R-:W-:Y:S02]  /*1320*/  SHF.R.U32.HI R18, RZ, 0x1, R13 ;  /* 0x00000001ff127819 */ /* 0x000fe4000001160d */
[----:B------:R-:W-:-:S04]  /*1330*/  SEL R3, RZ, 0x1, !P0 ;  /* 0x00000001ff037807 */ /* 0x000fc80004000000 */
[----:B------:R-:W-:-:S04]  /*1340*/  LOP3.LUT R20, R3, 0x1, R18, 0xf8, !PT ;  /* 0x0000000103147812 */ /* 0x000fc800078ef812 */
[----:B------:R-:W-:-:S05]  /*1350*/  LOP3.LUT R13, R20, R13, RZ, 0xc0, !PT ;  /* 0x0000000d140d7212 */ /* 0x000fca00078ec0ff */
[----:B------:R-:W-:-:S05]  /*1360*/  IMAD.IADD R13, R18, 0x1, R13 ;  /* 0x00000001120d7824 */ /* 0x000fca00078e020d */
[----:B------:R-:W-:Y:S01]  /*1370*/  LOP3.LUT R0, R13, R0, RZ, 0xfc, !PT ;  /* 0x000000000d007212 */ /* 0x000fe200078efcff */
[----:B------:R-:W-:Y:S06]  /*1380*/  BRA `(.L_x_138) ;  /* 0x0000000000107947 */ /* 0x000fec0003800000 */
.L_x_137:
[----:B------:R-:W-:-:S04]  /*1390*/  LOP3.LUT R0, R0, 0x80000000, RZ, 0xc0, !PT ;  /* 0x8000000000007812 */ /* 0x000fc800078ec0ff */
[----:B------:R-:W-:Y:S01]  /*13a0*/  LOP3.LUT R0, R0, 0x7f800000, RZ, 0xfc, !PT ;  /* 0x7f80000000007812 */ /* 0x000fe200078efcff */
[----:B------:R-:W-:Y:S06]  /*13b0*/  BRA `(.L_x_138) ;  /* 0x0000000000047947 */ /* 0x000fec0003800000 */
.L_x_136:
[----:B------:R-:W-:-:S07]  /*13c0*/  LEA R0, R21, R0, 0x17 ;  /* 0x0000000015007211 */ /* 0x000fce00078eb8ff */
.L_x_138:
[----:B------:R-:W-:Y:S05]  /*13d0*/  BSYNC.RECONVERGENT B2 ;  /* 0x0000000000027941 */ /* 0x000fea0003800200 */
.L_x_135:
[----:B------:R-:W-:Y:S05]  /*13e0*/  BRA `(.L_x_139) ;  /* 0x0000000000207947 */ /* 0x000fea0003800000 */
.L_x_134:
[----:B------:R-:W-:-:S04]  /*13f0*/  LOP3.LUT R0, R3, 0x80000000, R0, 0x48, !PT ;  /* 0x8000000003007812 */ /* 0x000fc800078e4800 */
[----:B------:R-:W-:Y:S01]  /*1400*/  LOP3.LUT R0, R0, 0x7f800000, RZ, 0xfc, !PT ;  /* 0x7f80000000007812 */ /* 0x000fe200078efcff */
[----:B------:R-:W-:Y:S06]  /*1410*/  BRA `(.L_x_139) ;  /* 0x0000000000147947 */ /* 0x000fec0003800000 */
.L_x_133:
[----:B------:R-:W-:Y:S01]  /*1420*/  LOP3.LUT R0, R3, 0x80000000, R0, 0x48, !PT ;  /* 0x8000000003007812 */ /* 0x000fe200078e4800 */
[----:B------:R-:W-:Y:S06]  /*1430*/  BRA `(.L_x_139) ;  /* 0x00000000000c7947 */ /* 0x000fec0003800000 */
.L_x_132:
[----:B------:R-:W0:Y:S01]  /*1440*/  MUFU.RSQ R0, -QNAN ;  /* 0xffc0000000007908 */ /* 0x000e220000001400 */
[----:B------:R-:W-:Y:S05]  /*1450*/  BRA `(.L_x_139) ;  /* 0x0000000000047947 */ /* 0x000fea0003800000 */
.L_x_131:
[----:B------:R-:W-:-:S07]  /*1460*/  FADD.FTZ R0, R0, R3 ;  /* 0x0000000300007221 */ /* 0x000fce0000010000 */
.L_x_139:
[----:B------:R-:W-:Y:S05]  /*1470*/  BSYNC.RECONVERGENT B1 ;  /* 0x0000000000017941 */ /* 0x000fea0003800200 */
.L_x_129:
[----:B------:R-:W-:-:S04]  /*1480*/  HFMA2 R3, -RZ, RZ, 0, 0 ;  /* 0x00000000ff037431 */ /* 0x000fc800000001ff */
[----:B0-----:R-:W-:Y:S05]  /*1490*/  RET.REL.NODEC R2 `(_Z10moveSystemPfS_S_S_S_S_S_S_S_S_S_S_S_S_fffiPb) ;  /* 0xffffffe802d87950 */ /* 0x001fea0003c3ffff */
.L_x_140:
        /* <DEDUP_REMOVED lines=14> */
.L_x_175:


//--------------------- .text._Z13computeForcesPfS_S_S_S_S_S_iPb --------------------------
	.section	.text._Z13computeForcesPfS_S_S_S_S_S_iPb,"ax",@progbits
	.align	128
        .global         _Z13computeForcesPfS_S_S_S_S_S_iPb
        .type           _Z13computeForcesPfS_S_S_S_S_S_iPb,@function
        .size           _Z13computeForcesPfS_S_S_S_S_S_iPb,(.L_x_177 - _Z13computeForcesPfS_S_S_S_S_S_iPb)
        .other          _Z13computeForcesPfS_S_S_S_S_S_iPb,@"STO_CUDA_ENTRY STV_DEFAULT"
_Z13computeForcesPfS_S_S_S_S_S_iPb:
.text._Z13computeForcesPfS_S_S_S_S_S_iPb:
        /* <DEDUP_REMOVED lines=12> */
[----:B0-----:R-:W-:-:S06]  /*00c0*/  IADD3 R2, PT, PT, R0, 0xffffffe, RZ ;  /* 0x0ffffffe00027810 */ /* 0x001fcc0007ffe0ff */
[----:B------:R0:W1:Y:S02]  /*00d0*/  F2I.FTZ.U32.TRUNC.NTZ R3, R2 ;  /* 0x0000000200037305 */ /* 0x000064000021f000 */
[----:B0-----:R-:W-:Y:S01]  /*00e0*/  IMAD.MOV.U32 R2, RZ, RZ, RZ ;  /* 0x000000ffff027224 */ /* 0x001fe200078e00ff */
[----:B-1----:R-:W-:-:S05]  /*00f0*/  IADD3 R4, PT, PT, RZ, -R3, RZ ;  /* 0x80000003ff047210 */ /* 0x002fca0007ffe0ff */
[----:B------:R-:W-:Y:S01]  /*0100*/  IMAD R5, R4, R9, RZ ;  /* 0x0000000904057224 */ /* 0x000fe200078e02ff */
[----:B------:R-:W-:-:S03]  /*0110*/  IABS R4, R6 ;  /* 0x0000000600047213 */ /* 0x000fc60000000000 */
[----:B------:R-:W-:-:S06]  /*0120*/  IMAD.HI.U32 R3, R3, R5, R2 ;  /* 0x0000000503037227 */ /* 0x000fcc00078e0002 */
[----:B------:R-:W-:-:S05]  /*0130*/  IMAD.HI.U32 R5, R3, R4, RZ ;  /* 0x0000000403057227 */ /* 0x000fca00078e00ff */
[----:B------:R-:W-:-:S05]  /*0140*/  IADD3 R0, PT, PT, -R5, RZ, RZ ;  /* 0x000000ff05007210 */ /* 0x000fca0007ffe1ff */
        /* <DEDUP_REMOVED lines=8> */
[----:B------:R-:W-:-:S06]  /*01d0*/  @P0 IADD3 R5, PT, PT, R5, 0x1, RZ ;  /* 0x0000000105050810 */ /* 0x000fcc0007ffe0ff */
        /* <DEDUP_REMOVED lines=25> */
[C-C-:B-1----:R-:W-:Y:S02]  /*0370*/  IMAD.WIDE R8, R6.reuse, 0x4, R10.reuse ;  /* 0x0000000406087825 */ /* 0x142fe400078e020a */
[----:B------:R-:W3:Y:S02]  /*0380*/  LDG.E R15, desc[UR4][R14.64] ;  /* 0x000000040e0f7981 */ /* 0x000ee4000c1e1900 */
[----:B------:R-:W-:Y:S02]  /*0390*/  IMAD.WIDE R10, R5, 0x4, R10 ;  /* 0x00000004050a7825 */ /* 0x000fe400078e020a */
[----:B------:R-:W4:Y:S02]  /*03a0*/  LDG.E R3, desc[UR4][R8.64] ;  /* 0x0000000408037981 */ /* 0x000f24000c1e1900 */
[----:B--2---:R-:W-:-:S02]  /*03b0*/  IMAD.WIDE R16, R6, 0x4, R18 ;  /* 0x0000000406107825 */ /* 0x004fc400078e0212 */
[----:B------:R-:W4:Y:S02]  /*03c0*/  LDG.E R10, desc[UR4][R10.64] ;  /* 0x000000040a0a7981 */ /* 0x000f24000c1e1900 */
[----:B------:R-:W-:Y:S02]  /*03d0*/  IMAD.WIDE R18, R5, 0x4, R18 ;  /* 0x0000000405127825 */ /* 0x000fe400078e0212 */
[----:B------:R-:W2:Y:S04]  /*03e0*/  LDG.E R0, desc[UR4][R16.64] ;  /* 0x0000000410007981 */ /* 0x000ea8000c1e1900 */
[----:B------:R-:W2:Y:S01]  /*03f0*/  LDG.E R19, desc[UR4][R18.64] ;  /* 0x0000000412137981 */ /* 0x000ea2000c1e1900 */
[----:B------:R-:W-:Y:S01]  /*0400*/  BSSY.RECONVERGENT B0, `(.L_x_141) ;  /* 0x0000012000007945 */ /* 0x000fe20003800200 */
[----:B---3--:R-:W-:-:S04]  /*0410*/  FADD R2, R2, -R15 ;  /* 0x8000000f02027221 */ /* 0x008fc80000000000 */
[----:B------:R-:W-:Y:S01]  /*0420*/  FMUL R4, R2, R2 ;  /* 0x0000000202047220 */ /* 0x000fe20000400000 */
[----:B----4-:R-:W-:-:S04]  /*0430*/  FADD R3, R3, -R10 ;  /* 0x8000000a03037221 */ /* 0x010fc80000000000 */
[----:B------:R-:W-:Y:S01]  /*0440*/  FFMA R7, R3, R3, R4 ;  /* 0x0000000303077223 */ /* 0x000fe20000000004 */
[----:B--2---:R-:W-:-:S04]  /*0450*/  FADD R0, R0, -R19 ;  /* 0x8000001300007221 */ /* 0x004fc80000000000 */
[----:B------:R-:W-:-:S05]  /*0460*/  FFMA R8, R0, R0, R7 ;  /* 0x0000000000087223 */ /* 0x000fca0000000007 */
[----:B------:R-:W-:Y:S01]  /*0470*/  IADD3 R4, PT, PT, R8, -0xd000000, RZ ;  /* 0xf300000008047810 */ /* 0x000fe20007ffe0ff */
[----:B------:R0:W1:Y:S03]  /*0480*/  MUFU.RSQ R7, R8 ;  /* 0x0000000800077308 */ /* 0x0000660000001400 */
[----:B------:R-:W-:-:S13]  /*0490*/  ISETP.GT.U32.AND P0, PT, R4, 0x727fffff, PT ;  /* 0x727fffff0400780c */ /* 0x000fda0003f04070 */
[----:B0-----:R-:W-:Y:S05]  /*04a0*/  @!P0 BRA `(.L_x_142) ;  /* 0x00000000000c8947 */ /* 0x001fea0003800000 */
[----:B------:R-:W-:-:S07]  /*04b0*/  MOV R13, 0x4d0 ;  /* 0x000004d0000d7802 */ /* 0x000fce0000000f00 */
[----:B-1----:R-:W-:Y:S05]  /*04c0*/  CALL.REL.NOINC `($__internal_6_$__cuda_sm20_sqrt_rn_f32_slowpath) ;  /* 0x0000000400e47944 */ /* 0x002fea0003c00000 */
[----:B------:R-:W-:Y:S05]  /*04d0*/  BRA `(.L_x_143) ;  /* 0x0000000000107947 */ /* 0x000fea0003800000 */
.L_x_142:
[----:B-1----:R-:W-:Y:S01]  /*04e0*/  FMUL.FTZ R9, R8, R7 ;  /* 0x0000000708097220 */ /* 0x002fe20000410000 */
[----:B------:R-:W-:-:S03]  /*04f0*/  FMUL.FTZ R7, R7, 0.5 ;  /* 0x3f00000007077820 */ /* 0x000fc60000410000 */
[----:B------:R-:W-:-:S04]  /*0500*/  FFMA R4, -R9, R9, R8 ;  /* 0x0000000909047223 */ /* 0x000fc80000000108 */
[----:B------:R-:W-:-:S07]  /*0510*/  FFMA R9, R4, R7, R9 ;  /* 0x0000000704097223 */ /* 0x000fce0000000009 */
.L_x_143:
[----:B------:R-:W-:Y:S05]  /*0520*/  BSYNC.RECONVERGENT B0 ;  /* 0x0000000000007941 */ /* 0x000fea0003800200 */
.L_x_141:
        /* <DEDUP_REMOVED lines=10> */
[----:B------:R-:W-:-:S07]  /*05d0*/  MOV R12, 0x5f0 ;  /* 0x000005f0000c7802 */ /* 0x000fce0000000f00 */
[----:B------:R-:W-:Y:S05]  /*05e0*/  CALL.REL.NOINC `($__internal_7_$__cuda_sm3x_div_rn_noftz_f32_slowpath) ;  /* 0x0000000400fc7944 */ /* 0x000fea0003c00000 */
[----:B------:R-:W-:-:S07]  /*05f0*/  MOV R7, R3 ;  /* 0x0000000300077202 */ /* 0x000fce0000000f00 */
.L_x_145:
[----:B------:R-:W-:Y:S05]  /*0600*/  BSYNC.RECONVERGENT B0 ;  /* 0x0000000000007941 */ /* 0x000fea0003800200 */
.L_x_144:
[----:B------:R-:W0:Y:S02]  /*0610*/  LDC.64 R14, c[0x0][0x3b0] ;  /* 0x0000ec00ff0e7b82 */ /* 0x000e240000000a00 */
[----:B0-----:R-:W-:-:S04]  /*0620*/  IMAD.WIDE R12, R5, 0x4, R14 ;  /* 0x00000004050c7825 */ /* 0x001fc800078e020e */
[----:B------:R-:W-:Y:S01]  /*0630*/  IMAD.WIDE R14, R6, 0x4, R14 ;  /* 0x00000004060e7825 */ /* 0x000fe200078e020e */
[----:B------:R-:W2:Y:S04]  /*0640*/  LDG.E R10, desc[UR4][R12.64] ;  /* 0x000000040c0a7981 */ /* 0x000ea8000c1e1900 */
[----:B------:R-:W3:Y:S01]  /*0650*/  LDG.E R11, desc[UR4][R14.64] ;  /* 0x000000040e0b7981 */ /* 0x000ee2000c1e1900 */
[----:B------:R-:W0:Y:S01]  /*0660*/  MUFU.RCP R17, R8 ;  /* 0x0000000800117308 */ /* 0x000e220000001000 */
[----:B------:R-:W-:Y:S01]  /*0670*/  BSSY.RECONVERGENT B0, `(.L_x_146) ;  /* 0x000000e000007945 */ /* 0x000fe20003800200 */
[----:B0-----:R-:W-:-:S04]  /*0680*/  FFMA R16, -R8, R17, 1 ;  /* 0x3f80000008107423 */ /* 0x001fc80000000111 */
[----:B------:R-:W-:Y:S01]  /*0690*/  FFMA R16, R17, R16, R17 ;  /* 0x0000001011107223 */ /* 0x000fe20000000011 */
[----:B--2---:R-:W-:-:S04]  /*06a0*/  FMUL R4, R10, R7 ;  /* 0x000000070a047220 */ /* 0x004fc80000400000 */
[----:B---3--:R-:W-:-:S04]  /*06b0*/  FMUL R3, R4, R11 ;  /* 0x0000000b04037220 */ /* 0x008fc80000400000 */
[----:B------:R-:W0:Y:S01]  /*06c0*/  FCHK P0, R3, R8 ;  /* 0x0000000803007302 */ /* 0x000e220000000000 */
[----:B------:R-:W-:-:S04]  /*06d0*/  FFMA R7, R3, R16, RZ ;  /* 0x0000001003077223 */ /* 0x000fc800000000ff */
[----:B------:R-:W-:-:S04]  /*06e0*/  FFMA R4, -R8, R7, R3 ;  /* 0x0000000708047223 */ /* 0x000fc80000000103 */
[----:B------:R-:W-:Y:S01]  /*06f0*/  FFMA R7, R16, R4, R7 ;  /* 0x0000000410077223 */ /* 0x000fe20000000007 */
[----:B0-----:R-:W-:Y:S06]  /*0700*/  @!P0 BRA `(.L_x_147) ;  /* 0x0000000000108947 */ /* 0x001fec0003800000 */
[----:B------:R-:W-:Y:S02]  /*0710*/  MOV R4, R8 ;  /* 0x0000000800047202 */ /* 0x000fe40000000f00 */
[----:B------:R-:W-:-:S07]  /*0720*/  MOV R12, 0x740 ;  /* 0x00000740000c7802 */ /* 0x000fce0000000f00 */
[----:B------:R-:W-:Y:S05]  /*0730*/  CALL.REL.NOINC `($__internal_7_$__cuda_sm3x_div_rn_noftz_f32_slowpath) ;  /* 0x0000000400a87944 */ /* 0x000fea0003c00000 */
[----:B------:R-:W-:-:S07]  /*0740*/  IMAD.MOV.U32 R7, RZ, RZ, R3 ;  /* 0x000000ffff077224 */ /* 0x000fce00078e0003 */
.L_x_147:
[----:B------:R-:W-:Y:S05]  /*0750*/  BSYNC.RECONVERGENT B0 ;  /* 0x0000000000007941 */ /* 0x000fea0003800200 */
.L_x_146:
        /* <DEDUP_REMOVED lines=9> */
[----:B------:R-:W-:Y:S02]  /*07f0*/  MOV R3, R2 ;  /* 0x0000000200037202 */ /* 0x000fe40000000f00 */
[----:B------:R-:W-:Y:S02]  /*0800*/  MOV R4, R9 ;  /* 0x0000000900047202 */ /* 0x000fe40000000f00 */
[----:B------:R-:W-:-:S07]  /*0810*/  MOV R12, 0x830 ;  /* 0x00000830000c7802 */ /* 0x000fce0000000f00 */
[----:B------:R-:W-:Y:S05]  /*0820*/  CALL.REL.NOINC `($__internal_7_$__cuda_sm3x_div_rn_noftz_f32_slowpath) ;  /* 0x00000004006c7944 */ /* 0x000fea0003c00000 */
.L_x_149:
[----:B------:R-:W-:Y:S05]  /*0830*/  BSYNC.RECONVERGENT B0 ;  /* 0x0000000000007941 */ /* 0x000fea0003800200 */
.L_x_148:
[----:B------:R-:W0:Y:S01]  /*0840*/  MUFU.RCP R15, R8 ;  /* 0x00000008000f7308 */ /* 0x000e220000001000 */
[----:B------:R-:W-:Y:S01]  /*0850*/  FMUL R2, R10, R3 ;  /* 0x000000030a027220 */ /* 0x000fe20000400000 */
[----:B------:R-:W-:Y:S03]  /*0860*/  BSSY.RECONVERGENT B0, `(.L_x_150) ;  /* 0x000000e000007945 */ /* 0x000fe60003800200 */
[----:B------:R-:W-:-:S04]  /*0870*/  FMUL R13, R11, R2 ;  /* 0x000000020b0d7220 */ /* 0x000fc80000400000 */
        /* <DEDUP_REMOVED lines=8> */
[----:B------:R-:W-:Y:S02]  /*0900*/  MOV R4, R8 ;  /* 0x0000000800047202 */ /* 0x000fe40000000f00 */
[----:B------:R-:W-:-:S07]  /*0910*/  MOV R12, 0x930 ;  /* 0x00000930000c7802 */ /* 0x000fce0000000f00 */
[----:B------:R-:W-:Y:S05]  /*0920*/  CALL.REL.NOINC `($__internal_7_$__cuda_sm3x_div_rn_noftz_f32_slowpath) ;  /* 0x00000004002c7944 */ /* 0x000fea0003c00000 */
[----:B------:R-:W-:-:S07]  /*0930*/  MOV R2, R3 ;  /* 0x0000000300027202 */ /* 0x000fce0000000f00 */
.L_x_151:
[----:B------:R-:W-:Y:S05]  /*0940*/  BSYNC.RECONVERGENT B0 ;  /* 0x0000000000007941 */ /* 0x000fea0003800200 */
.L_x_150:
        /* <DEDUP_REMOVED lines=12> */
[----:B------:R-:W-:Y:S05]  /*0a10*/  CALL.REL.NOINC `($__internal_7_$__cuda_sm3x_div_rn_noftz_f32_slowpath) ;  /* 0x0000000000f07944 */ /* 0x000fea0003c00000 */
.L_x_153:
[----:B------:R-:W-:Y:S05]  /*0a20*/  BSYNC.RECONVERGENT B0 ;  /* 0x0000000000007941 */ /* 0x000fea0003800200 */
.L_x_152:
        /* <DEDUP_REMOVED lines=14> */
[----:B------:R-:W-:Y:S05]  /*0b10*/  CALL.REL.NOINC `($__internal_7_$__cuda_sm3x_div_rn_noftz_f32_slowpath) ;  /* 0x0000000000b07944 */ /* 0x000fea0003c00000 */
.L_x_155:
[----:B------:R-:W-:Y:S05]  /*0b20*/  BSYNC.RECONVERGENT B0 ;  /* 0x0000000000007941 */ /* 0x000fea0003800200 */
.L_x_154:
[----:B------:R-:W0:Y:S08]  /*0b30*/  LDC.64 R8, c[0x0][0x380] ;  /* 0x0000e000ff087b82 */ /* 0x000e300000000a00 */
[----:B------:R-:W1:Y:S08]  /*0b40*/  LDC.64 R14, c[0x0][0x388] ;  /* 0x0000e200ff0e7b82 */ /* 0x000e700000000a00 */
[----:B------:R-:W2:Y:S01]  /*0b50*/  LDC.64 R16, c[0x0][0x390] ;  /* 0x0000e400ff107b82 */ /* 0x000ea20000000a00 */
[----:B------:R-:W-:Y:S01]  /*0b60*/  FADD R19, -R7, -RZ ;  /* 0x800000ff07137221 */ /* 0x000fe20000000100 */
[----:B------:R-:W-:Y:S01]  /*0b70*/  FADD R21, -R2, -RZ ;  /* 0x800000ff02157221 */ /* 0x000fe20000000100 */
[----:B------:R-:W-:Y:S01]  /*0b80*/  FADD R23, -R3, -RZ ;  /* 0x800000ff03177221 */ /* 0x000fe20000000100 */
[----:B0-----:R-:W-:-:S04]  /*0b90*/  IMAD.WIDE R12, R5, 0x4, R8 ;  /* 0x00000004050c7825 */ /* 0x001fc800078e0208 */
[----:B------:R-:W-:Y:S01]  /*0ba0*/  IMAD.WIDE R8, R6, 0x4, R8 ;  /* 0x0000000406087825 */ /* 0x000fe200078e0208 */
[----:B------:R-:W-:Y:S03]  /*0bb0*/  REDG.E.ADD.F32.FTZ.RN.STRONG.GPU desc[UR4][R12.64], R7 ;  /* 0x000000070c0079a6 */ /* 0x000fe6000c12f304 */
[----:B-1----:R-:W-:-:S04]  /*0bc0*/  IMAD.WIDE R10, R5, 0x4, R14 ;  /* 0x00000004050a7825 */ /* 0x002fc800078e020e */
[----:B------:R-:W-:Y:S01]  /*0bd0*/  IMAD.WIDE R14, R6, 0x4, R14 ;  /* 0x00000004060e7825 */ /* 0x000fe200078e020e */
[----:B------:R-:W-:Y:S03]  /*0be0*/  REDG.E.ADD.F32.FTZ.RN.STRONG.GPU desc[UR4][R10.64], R2 ;  /* 0x000000020a0079a6 */ /* 0x000fe6000c12f304 */
[----:B--2---:R-:W-:-:S04]  /*0bf0*/  IMAD.WIDE R4, R5, 0x4, R16 ;  /* 0x0000000405047825 */ /* 0x004fc800078e0210 */
[----:B------:R-:W-:Y:S01]  /*0c00*/  IMAD.WIDE R16, R6, 0x4, R16 ;  /* 0x0000000406107825 */ /* 0x000fe200078e0210 */
[----:B------:R-:W-:Y:S04]  /*0c10*/  REDG.E.ADD.F32.FTZ.RN.STRONG.GPU desc[UR4][R4.64], R3 ;  /* 0x00000003040079a6 */ /* 0x000fe8000c12f304 */
[----:B------:R-:W-:Y:S04]  /*0c20*/  REDG.E.ADD.F32.FTZ.RN.STRONG.GPU desc[UR4][R8.64], R19 ;  /* 0x00000013080079a6 */ /* 0x000fe8000c12f304 */
[----:B------:R-:W-:Y:S04]  /*0c30*/  REDG.E.ADD.F32.FTZ.RN.STRONG.GPU desc[UR4][R14.64], R21 ;  /* 0x000000150e0079a6 */ /* 0x000fe8000c12f304 */
[----:B------:R-:W-:Y:S01]  /*0c40*/  REDG.E.ADD.F32.FTZ.RN.STRONG.GPU desc[UR4][R16.64], R23 ;  /* 0x00000017100079a6 */ /* 0x000fe2000c12f304 */
[----:B------:R-:W-:Y:S05]  /*0c50*/  EXIT ;  /* 0x000000000000794d */ /* 0x000fea0003800000 */
        .weak           $__internal_6_$__cuda_sm20_sqrt_rn_f32_slowpath
        .type           $__internal_6_$__cuda_sm20_sqrt_rn_f32_slowpath,@function
        .size           $__internal_6_$__cuda_sm20_sqrt_rn_f32_slowpath,($__internal_7_$__cuda_sm3x_div_rn_noftz_f32_slowpath - $__internal_6_$__cuda_sm20_sqrt_rn_f32_slowpath)
$__internal_6_$__cuda_sm20_sqrt_rn_f32_slowpath:
[----:B------:R-:W-:-:S13]  /*0c60*/  LOP3.LUT P0, RZ, R8, 0x7fffffff, RZ, 0xc0, !PT ;  /* 0x7fffffff08ff7812 */ /* 0x000fda000780c0ff */
[----:B------:R-:W-:Y:S01]  /*0c70*/  @!P0 MOV R7, R8 ;  /* 0x0000000800078202 */ /* 0x000fe20000000f00 */
[----:B------:R-:W-:Y:S06]  /*0c80*/  @!P0 BRA `(.L_x_156) ;  /* 0x0000000000448947 */ /* 0x000fec0003800000 */
[----:B------:R-:W-:Y:S02]  /*0c90*/  FSETP.GEU.FTZ.AND P0, PT, R8, RZ, PT ;  /* 0x000000ff0800720b */ /* 0x000fe40003f1e000 */
[----:B------:R-:W-:-:S11]  /*0ca0*/  MOV R4, R8 ;  /* 0x0000000800047202 */ /* 0x000fd60000000f00 */
[----:B------:R-:W-:Y:S01]  /*0cb0*/  @!P0 IMAD.MOV.U32 R7, RZ, RZ, 0x7fffffff ;  /* 0x7fffffffff078424 */ /* 0x000fe200078e00ff */
        /* <DEDUP_REMOVED lines=8> */
[----:B------:R-:W-:-:S03]  /*0d40*/  @P0 FMUL.FTZ R10, R10, 0.5 ;  /* 0x3f0000000a0a0820 */ /* 0x000fc60000410000 */
[----:B------:R-:W-:-:S04]  /*0d50*/  @P0 FADD.FTZ R7, -R12, -RZ ;  /* 0x800000ff0c070221 */ /* 0x000fc80000010100 */
[----:B------:R-:W-:Y:S01]  /*0d60*/  @P0 FFMA R11, R12, R7, R9 ;  /* 0x000000070c0b0223 */ /* 0x000fe20000000009 */
[----:B------:R-:W-:-:S03]  /*0d70*/  @!P0 MOV R7, R4 ;  /* 0x0000000400078202 */ /* 0x000fc60000000f00 */
[----:B------:R-:W-:-:S04]  /*0d80*/  @P0 FFMA R10, R11, R10, R12 ;  /* 0x0000000a0b0a0223 */ /* 0x000fc8000000000c */
[----:B------:R-:W-:-:S07]  /*0d90*/  @P0 FMUL.FTZ R7, R10, 2.3283064365386962891e-10 ;  /* 0x2f8000000a070820 */ /* 0x000fce0000410000 */
.L_x_156:
[----:B------:R-:W-:Y:S02]  /*0da0*/  HFMA2 R11, -RZ, RZ, 0, 0 ;  /* 0x00000000ff0b7431 */ /* 0x000fe400000001ff */
[----:B------:R-:W-:Y:S01]  /*0db0*/  IMAD.MOV.U32 R10, RZ, RZ, R13 ;  /* 0x000000ffff0a7224 */ /* 0x000fe200078e000d */
[----:B------:R-:W-:-:S03]  /*0dc0*/  MOV R9, R7 ;  /* 0x0000000700097202 */ /* 0x000fc60000000f00 */
[----:B------:R-:W-:Y:S05]  /*0dd0*/  RET.REL.NODEC R10 `(_Z13computeForcesPfS_S_S_S_S_S_iPb) ;  /* 0xfffffff00a887950 */ /* 0x000fea0003c3ffff */
        .weak           $__internal_7_$__cuda_sm3x_div_rn_noftz_f32_slowpath
        .type           $__internal_7_$__cuda_sm3x_div_rn_noftz_f32_slowpath,@function
        .size           $__internal_7_$__cuda_sm3x_div_rn_noftz_f32_slowpath,(.L_x_177 - $__internal_7_$__cuda_sm3x_div_rn_noftz_f32_slowpath)
$__internal_7_$__cuda_sm3x_div_rn_noftz_f32_slowpath:
        /* <DEDUP_REMOVED lines=34> */
.L_x_158:
[----:B------:R-:W-:Y:S01]  /*1000*/  LEA R15, R14, 0xc0800000, 0x17 ;  /* 0xc08000000e0f7811 */ /* 0x000fe200078eb8ff */
[----:B------:R-:W-:Y:S03]  /*1010*/  BSSY.RECONVERGENT B2, `(.L_x_163) ;  /* 0x0000036000027945 */ /* 0x000fe60003800200 */
[----:B------:R-:W-:Y:S01]  /*1020*/  IADD3 R16, PT, PT, -R15, R4, RZ ;  /* 0x000000040f107210 */ /* 0x000fe20007ffe1ff */
[----:B------:R-:W-:-:S03]  /*1030*/  VIADD R15, R17, 0xffffff81 ;  /* 0xffffff81110f7836 */ /* 0x000fc60000000000 */
[----:B------:R0:W1:Y:S01]  /*1040*/  MUFU.RCP R4, R16 ;  /* 0x0000001000047308 */ /* 0x0000620000001000 */
[----:B------:R-:W-:Y:S01]  /*1050*/  FADD.FTZ R18, -R16, -RZ ;  /* 0x800000ff10127221 */ /* 0x000fe20000010100 */
[C---:B------:R-:W-:Y:S01]  /*1060*/  IMAD R3, R15.reuse, -0x800000, R3 ;  /* 0xff8000000f037824 */ /* 0x040fe200078e0203 */
[----:B0-----:R-:W-:-:S04]  /*1070*/  IADD3 R16, PT, PT, R15, 0x7f, -R14 ;  /* 0x0000007f0f107810 */ /* 0x001fc80007ffe80e */
[----:B------:R-:W-:Y:S01]  /*1080*/  IADD3 R16, PT, PT, R16, R13, RZ ;  /* 0x0000000d10107210 */ /* 0x000fe20007ffe0ff */
        /* <DEDUP_REMOVED lines=21> */
[C---:B------:R-:W-:Y:S02]  /*11e0*/  IADD3 R15, PT, PT, R17.reuse, 0x20, RZ ;  /* 0x00000020110f7810 */ /* 0x040fe40007ffe0ff */
[----:B------:R-:W-:Y:S02]  /*11f0*/  ISETP.NE.AND P2, PT, R17, RZ, PT ;  /* 0x000000ff1100720c */ /* 0x000fe40003f45270 */
[----:B------:R-:W-:Y:S01]  /*1200*/  LOP3.LUT R14, R13, 0x7fffff, RZ, 0xc0, !PT ;  /* 0x007fffff0d0e7812 */ /* 0x000fe200078ec0ff */
[CCC-:B------:R-:W-:Y:S01]  /*1210*/  FFMA.RP R13, R4.reuse, R18.reuse, R19.reuse ;  /* 0x00000012040d7223 */ /* 0x1c0fe20000008013 */
[----:B------:R-:W-:Y:S01]  /*1220*/  FFMA.RM R4, R4, R18, R19 ;  /* 0x0000001204047223 */ /* 0x000fe20000004013 */
[----:B------:R-:W-:Y:S02]  /*1230*/  ISETP.NE.AND P1, PT, R17, RZ, PT ;  /* 0x000000ff1100720c */ /* 0x000fe40003f25270 */
        /* <DEDUP_REMOVED lines=15> */
.L_x_165:
[----:B------:R-:W-:-:S04]  /*1330*/  LOP3.LUT R3, R3, 0x80000000, RZ, 0xc0, !PT ;  /* 0x8000000003037812 */ /* 0x000fc800078ec0ff */
[----:B------:R-:W-:Y:S01]  /*1340*/  LOP3.LUT R3, R3, 0x7f800000, RZ, 0xfc, !PT ;  /* 0x7f80000003037812 */ /* 0x000fe200078efcff */
[----:B------:R-:W-:Y:S06]  /*1350*/  BRA `(.L_x_166) ;  /* 0x0000000000047947 */ /* 0x000fec0003800000 */
.L_x_164:
[----:B------:R-:W-:-:S07]  /*1360*/  LEA R3, R16, R3, 0x17 ;  /* 0x0000000310037211 */ /* 0x000fce00078eb8ff */
.L_x_166:
[----:B------:R-:W-:Y:S05]  /*1370*/  BSYNC.RECONVERGENT B2 ;  /* 0x0000000000027941 */ /* 0x000fea0003800200 */
.L_x_163:
[----:B------:R-:W-:Y:S05]  /*1380*/  BRA `(.L_x_167) ;  /* 0x0000000000207947 */ /* 0x000fea0003800000 */
.L_x_162:
[----:B------:R-:W-:-:S04]  /*1390*/  LOP3.LUT R3, R4, 0x80000000, R3, 0x48, !PT ;  /* 0x8000000004037812 */ /* 0x000fc800078e4803 */
[----:B------:R-:W-:Y:S01]  /*13a0*/  LOP3.LUT R3, R3, 0x7f800000, RZ, 0xfc, !PT ;  /* 0x7f80000003037812 */ /* 0x000fe200078efcff */
[----:B------:R-:W-:Y:S06]  /*13b0*/  BRA `(.L_x_167) ;  /* 0x0000000000147947 */ /* 0x000fec0003800000 */
.L_x_161:
[----:B------:R-:W-:Y:S01]  /*13c0*/  LOP3.LUT R3, R4, 0x80000000, R3, 0x48, !PT ;  /* 0x8000000004037812 */ /* 0x000fe200078e4803 */
[----:B------:R-:W-:Y:S06]  /*13d0*/  BRA `(.L_x_167) ;  /* 0x00000000000c7947 */ /* 0x000fec0003800000 */
.L_x_160:
[----:B------:R-:W0:Y:S01]  /*13e0*/  MUFU.RSQ R3, -QNAN ;  /* 0xffc0000000037908 */ /* 0x000e220000001400 */
[----:B------:R-:W-:Y:S05]  /*13f0*/  BRA `(.L_x_167) ;  /* 0x0000000000047947 */ /* 0x000fea0003800000 */
.L_x_159:
[----:B------:R-:W-:-:S07]  /*1400*/  FADD.FTZ R3, R3, R4 ;  /* 0x0000000403037221 */ /* 0x000fce0000010000 */
.L_x_167:
[----:B------:R-:W-:Y:S05]  /*1410*/  BSYNC.RECONVERGENT B1 ;  /* 0x0000000000017941 */ /* 0x000fea0003800200 */
.L_x_157:
[----:B------:R-:W-:-:S04]  /*1420*/  HFMA2 R13, -RZ, RZ, 0, 0 ;  /* 0x00000000ff0d7431 */ /* 0x000fc800000001ff */
[----:B0-----:R-:W-:Y:S05]  /*1430*/  RET.REL.NODEC R12 `(_Z13computeForcesPfS_S_S_S_S_S_iPb) ;  /* 0xffffffe80cf07950 */ /* 0x001fea0003c3ffff */
.L_x_168:
        /* <DEDUP_REMOVED lines=12> */
.L_x_177:


//--------------------- .nv.shared.reserved.0     --------------------------
	.section	.nv.shared.reserved.0,"aw",@nobits
	.weak		__nv_reservedSMEM_offset_0_alias
	.size		__nv_reservedSMEM_offset_0_alias, 0, 64
	.other		__nv_reservedSMEM_offset_0_alias,@"STO_CUDA_RESERVED_SHARED STV_DEFAULT"
__nv_reservedSMEM_offset_0_alias:
	.zero		0
	.zero		64


//--------------------- .nv.constant0._Z17collisionResponsePfS_S_S_S_S_S_S_S_S_S_S_iPb --------------------------
	.section	.nv.constant0._Z17collisionResponsePfS_S_S_S_S_S_S_S_S_S_S_iPb,"a",@progbits
	.sectionflags	@""
	.align	4
.nv.constant0._Z17collisionResponsePfS_S_S_S_S_S_S_S_S_S_S_iPb:
	.zero		1008


//--------------------- .nv.constant0._Z17computeCollisionsPfS_S_S_S_S_S_S_S_S_S_S_S_S_S_S_S_iPb --------------------------
	.section	.nv.constant0._Z17computeCollisionsPfS_S_S_S_S_S_S_S_S_S_S_S_S_S_S_S_iPb,"a",@progbits
	.sectionflags	@""
	.align	4
.nv.constant0._Z17computeCollisionsPfS_S_S_S_S_S_S_S_S_S_S_S_S_S_S_S_iPb:
	.zero		1048


//--------------------- .nv.constant0._Z10moveSystemPfS_S_S_S_S_S_S_S_S_S_S_S_S_fffiPb --------------------------
	.section	.nv.constant0._Z10moveSystemPfS_S_S_S_S_S_S_S_S_S_S_S_S_fffiPb,"a",@progbits
	.sectionflags	@""
	.align	4
.nv.constant0._Z10moveSystemPfS_S_S_S_S_S_S_S_S_S_S_S_S_fffiPb:
	.zero		1032


//--------------------- .nv.constant0._Z13computeForcesPfS_S_S_S_S_S_iPb --------------------------
	.section	.nv.constant0._Z13computeForcesPfS_S_S_S_S_S_iPb,"a",@progbits
	.sectionflags	@""
	.align	4
.nv.constant0._Z13computeForcesPfS_S_S_S_S_S_iPb:
	.zero		968


//--------------------- SYMBOLS --------------------------

	.type		.nv.reservedSmem.offset0,@object
	.size		.nv.reservedSmem.offset0,0x4
